//
// Generated by NVIDIA NVVM Compiler
//
// Compiler Build ID: CL-36424714
// Cuda compilation tools, release 13.0, V13.0.88
// Based on NVVM 20.0.0
//

.version 9.0
.target sm_100
.address_size 64

	// .globl	_Z26embed_rmsnorm_naive_kernelPKiPK7__half2S3_PS1_iif
.extern .shared .align 16 .b8 shared_mem[];

.visible .entry _Z26embed_rmsnorm_naive_kernelPKiPK7__half2S3_PS1_iif(
	.param .u64 .ptr .align 1 _Z26embed_rmsnorm_naive_kernelPKiPK7__half2S3_PS1_iif_param_0,
	.param .u64 .ptr .align 1 _Z26embed_rmsnorm_naive_kernelPKiPK7__half2S3_PS1_iif_param_1,
	.param .u64 .ptr .align 1 _Z26embed_rmsnorm_naive_kernelPKiPK7__half2S3_PS1_iif_param_2,
	.param .u64 .ptr .align 1 _Z26embed_rmsnorm_naive_kernelPKiPK7__half2S3_PS1_iif_param_3,
	.param .u32 _Z26embed_rmsnorm_naive_kernelPKiPK7__half2S3_PS1_iif_param_4,
	.param .u32 _Z26embed_rmsnorm_naive_kernelPKiPK7__half2S3_PS1_iif_param_5,
	.param .f32 _Z26embed_rmsnorm_naive_kernelPKiPK7__half2S3_PS1_iif_param_6
)
{
	.reg .pred 	%p<27>;
	.reg .b16 	%rs<41>;
	.reg .b32 	%r<177>;
	.reg .b32 	%f<110>;
	.reg .b64 	%rd<41>;

	ld.param.u64 	%rd8, [_Z26embed_rmsnorm_naive_kernelPKiPK7__half2S3_PS1_iif_param_0];
	ld.param.u64 	%rd9, [_Z26embed_rmsnorm_naive_kernelPKiPK7__half2S3_PS1_iif_param_1];
	ld.param.u64 	%rd10, [_Z26embed_rmsnorm_naive_kernelPKiPK7__half2S3_PS1_iif_param_2];
	ld.param.u64 	%rd11, [_Z26embed_rmsnorm_naive_kernelPKiPK7__half2S3_PS1_iif_param_3];
	ld.param.u32 	%r70, [_Z26embed_rmsnorm_naive_kernelPKiPK7__half2S3_PS1_iif_param_5];
	ld.param.f32 	%f13, [_Z26embed_rmsnorm_naive_kernelPKiPK7__half2S3_PS1_iif_param_6];
	cvta.to.global.u64 	%rd1, %rd9;
	cvta.to.global.u64 	%rd2, %rd11;
	cvta.to.global.u64 	%rd3, %rd10;
	cvta.to.global.u64 	%rd12, %rd8;
	mov.u32 	%r176, %tid.x;
	mov.u32 	%r2, %ctaid.x;
	mul.wide.u32 	%rd13, %r2, 4;
	add.s64 	%rd14, %rd12, %rd13;
	ld.global.nc.u32 	%r71, [%rd14];
	shr.u32 	%r72, %r70, 31;
	add.s32 	%r73, %r70, %r72;
	shr.s32 	%r3, %r73, 1;
	mul.lo.s32 	%r4, %r71, %r3;
	setp.ge.s32 	%p1, %r176, %r3;
	mov.f32 	%f108, 0f00000000;
	@%p1 bra 	$L__BB0_7;
	mov.u32 	%r5, %ntid.x;
	add.s32 	%r74, %r176, %r5;
	max.u32 	%r75, %r3, %r74;
	setp.lt.u32 	%p2, %r74, %r3;
	selp.u32 	%r76, 1, 0, %p2;
	add.s32 	%r77, %r74, %r76;
	sub.s32 	%r78, %r75, %r77;
	div.u32 	%r79, %r78, %r5;
	add.s32 	%r6, %r79, %r76;
	and.b32  	%r80, %r6, 3;
	setp.eq.s32 	%p3, %r80, 3;
	mov.f32 	%f108, 0f00000000;
	mov.u32 	%r163, %r176;
	@%p3 bra 	$L__BB0_4;
	shl.b32 	%r81, %r176, 2;
	mov.u32 	%r82, shared_mem;
	add.s32 	%r161, %r82, %r81;
	shl.b32 	%r8, %r5, 2;
	add.s32 	%r160, %r176, %r4;
	add.s32 	%r83, %r6, 1;
	and.b32  	%r84, %r83, 3;
	neg.s32 	%r159, %r84;
	mov.f32 	%f108, 0f00000000;
	mov.u32 	%r163, %r176;
$L__BB0_3:
	.pragma "nounroll";
	mul.wide.s32 	%rd15, %r160, 4;
	add.s64 	%rd16, %rd1, %rd15;
	ld.global.nc.u32 	%r85, [%rd16];
	mov.b32 	{%rs1, %rs2}, %r85;
	// begin inline asm
	{  cvt.f32.f16 %f18, %rs1;}

	// end inline asm
	// begin inline asm
	{  cvt.f32.f16 %f19, %rs2;}

	// end inline asm
	mul.f32 	%f20, %f19, %f19;
	fma.rn.f32 	%f21, %f18, %f18, %f20;
	add.f32 	%f108, %f108, %f21;
	st.shared.u32 	[%r161], %r85;
	add.s32 	%r163, %r163, %r5;
	add.s32 	%r161, %r161, %r8;
	add.s32 	%r160, %r160, %r5;
	add.s32 	%r159, %r159, 1;
	setp.ne.s32 	%p4, %r159, 0;
	@%p4 bra 	$L__BB0_3;
$L__BB0_4:
	setp.lt.u32 	%p5, %r6, 3;
	@%p5 bra 	$L__BB0_7;
	shl.b32 	%r20, %r5, 2;
	shl.b32 	%r86, %r163, 2;
	mov.u32 	%r87, shared_mem;
	add.s32 	%r165, %r87, %r86;
	shl.b32 	%r22, %r5, 4;
	shl.b32 	%r23, %r5, 3;
	mul.lo.s32 	%r24, %r5, 12;
	add.s32 	%r164, %r163, %r4;
	cvt.u64.u32 	%rd19, %r20;
$L__BB0_6:
	mul.wide.s32 	%rd17, %r164, 4;
	add.s64 	%rd18, %rd1, %rd17;
	ld.global.nc.u32 	%r88, [%rd18];
	mov.b32 	{%rs3, %rs4}, %r88;
	// begin inline asm
	{  cvt.f32.f16 %f22, %rs3;}

	// end inline asm
	// begin inline asm
	{  cvt.f32.f16 %f23, %rs4;}

	// end inline asm
	mul.f32 	%f30, %f23, %f23;
	fma.rn.f32 	%f31, %f22, %f22, %f30;
	add.f32 	%f32, %f108, %f31;
	st.shared.u32 	[%r165], %r88;
	add.s64 	%rd20, %rd18, %rd19;
	ld.global.nc.u32 	%r89, [%rd20];
	mov.b32 	{%rs5, %rs6}, %r89;
	// begin inline asm
	{  cvt.f32.f16 %f24, %rs5;}

	// end inline asm
	// begin inline asm
	{  cvt.f32.f16 %f25, %rs6;}

	// end inline asm
	mul.f32 	%f33, %f25, %f25;
	fma.rn.f32 	%f34, %f24, %f24, %f33;
	add.f32 	%f35, %f32, %f34;
	add.s32 	%r90, %r165, %r20;
	st.shared.u32 	[%r90], %r89;
	add.s64 	%rd21, %rd20, %rd19;
	ld.global.nc.u32 	%r91, [%rd21];
	mov.b32 	{%rs7, %rs8}, %r91;
	// begin inline asm
	{  cvt.f32.f16 %f26, %rs7;}

	// end inline asm
	// begin inline asm
	{  cvt.f32.f16 %f27, %rs8;}

	// end inline asm
	mul.f32 	%f36, %f27, %f27;
	fma.rn.f32 	%f37, %f26, %f26, %f36;
	add.f32 	%f38, %f35, %f37;
	add.s32 	%r92, %r165, %r23;
	st.shared.u32 	[%r92], %r91;
	add.s64 	%rd22, %rd21, %rd19;
	ld.global.nc.u32 	%r93, [%rd22];
	mov.b32 	{%rs9, %rs10}, %r93;
	// begin inline asm
	{  cvt.f32.f16 %f28, %rs9;}

	// end inline asm
	// begin inline asm
	{  cvt.f32.f16 %f29, %rs10;}

	// end inline asm
	mul.f32 	%f39, %f29, %f29;
	fma.rn.f32 	%f40, %f28, %f28, %f39;
	add.f32 	%f108, %f38, %f40;
	add.s32 	%r94, %r165, %r24;
	st.shared.u32 	[%r94], %r93;
	add.s32 	%r163, %r163, %r20;
	add.s32 	%r165, %r165, %r22;
	add.s32 	%r164, %r164, %r20;
	setp.lt.s32 	%p6, %r163, %r3;
	@%p6 bra 	$L__BB0_6;
$L__BB0_7:
	shl.b32 	%r95, %r3, 2;
	mov.u32 	%r96, shared_mem;
	add.s32 	%r32, %r96, %r95;
	and.b32  	%r33, %r176, 31;
	mov.b32 	%r97, %f108;
	shfl.sync.bfly.b32	%r98|%p7, %r97, 16, 31, -1;
	mov.b32 	%f41, %r98;
	add.f32 	%f42, %f108, %f41;
	mov.b32 	%r99, %f42;
	shfl.sync.bfly.b32	%r100|%p8, %r99, 8, 31, -1;
	mov.b32 	%f43, %r100;
	add.f32 	%f44, %f42, %f43;
	mov.b32 	%r101, %f44;
	shfl.sync.bfly.b32	%r102|%p9, %r101, 4, 31, -1;
	mov.b32 	%f45, %r102;
	add.f32 	%f46, %f44, %f45;
	mov.b32 	%r103, %f46;
	shfl.sync.bfly.b32	%r104|%p10, %r103, 2, 31, -1;
	mov.b32 	%f47, %r104;
	add.f32 	%f48, %f46, %f47;
	mov.b32 	%r105, %f48;
	shfl.sync.bfly.b32	%r106|%p11, %r105, 1, 31, -1;
	mov.b32 	%f49, %r106;
	add.f32 	%f8, %f48, %f49;
	setp.ne.s32 	%p12, %r33, 0;
	@%p12 bra 	$L__BB0_9;
	shr.u32 	%r107, %r176, 3;
	add.s32 	%r108, %r32, %r107;
	st.shared.f32 	[%r108], %f8;
$L__BB0_9:
	bar.sync 	0;
	setp.gt.u32 	%p13, %r176, 31;
	@%p13 bra 	$L__BB0_14;
	mov.u32 	%r109, %ntid.x;
	add.s32 	%r110, %r109, 31;
	shr.u32 	%r111, %r110, 5;
	setp.ge.u32 	%p14, %r33, %r111;
	mov.f32 	%f109, 0f00000000;
	@%p14 bra 	$L__BB0_12;
	shl.b32 	%r112, %r33, 2;
	add.s32 	%r113, %r32, %r112;
	ld.shared.f32 	%f109, [%r113];
$L__BB0_12:
	setp.ne.s32 	%p15, %r33, 0;
	mov.b32 	%r114, %f109;
	shfl.sync.bfly.b32	%r115|%p16, %r114, 16, 31, -1;
	mov.b32 	%f51, %r115;
	add.f32 	%f52, %f109, %f51;
	mov.b32 	%r116, %f52;
	shfl.sync.bfly.b32	%r117|%p17, %r116, 8, 31, -1;
	mov.b32 	%f53, %r117;
	add.f32 	%f54, %f52, %f53;
	mov.b32 	%r118, %f54;
	shfl.sync.bfly.b32	%r119|%p18, %r118, 4, 31, -1;
	mov.b32 	%f55, %r119;
	add.f32 	%f56, %f54, %f55;
	mov.b32 	%r120, %f56;
	shfl.sync.bfly.b32	%r121|%p19, %r120, 2, 31, -1;
	mov.b32 	%f57, %r121;
	add.f32 	%f58, %f56, %f57;
	mov.b32 	%r122, %f58;
	shfl.sync.bfly.b32	%r123|%p20, %r122, 1, 31, -1;
	mov.b32 	%f59, %r123;
	add.f32 	%f11, %f58, %f59;
	@%p15 bra 	$L__BB0_14;
	st.shared.f32 	[%r32], %f11;
$L__BB0_14:
	setp.ge.s32 	%p21, %r176, %r3;
	bar.sync 	0;
	ld.shared.f32 	%f60, [%r32];
	cvt.rn.f32.s32 	%f61, %r70;
	div.rn.f32 	%f62, %f60, %f61;
	add.f32 	%f63, %f13, %f62;
	rsqrt.approx.f32 	%f12, %f63;
	@%p21 bra 	$L__BB0_21;
	mul.lo.s32 	%r34, %r3, %r2;
	mov.u32 	%r35, %ntid.x;
	add.s32 	%r124, %r176, %r35;
	max.u32 	%r125, %r3, %r124;
	setp.lt.u32 	%p22, %r124, %r3;
	selp.u32 	%r126, 1, 0, %p22;
	add.s32 	%r127, %r124, %r126;
	sub.s32 	%r128, %r125, %r127;
	div.u32 	%r129, %r128, %r35;
	add.s32 	%r36, %r129, %r126;
	and.b32  	%r130, %r36, 3;
	setp.eq.s32 	%p23, %r130, 3;
	@%p23 bra 	$L__BB0_18;
	add.s32 	%r131, %r36, 1;
	and.b32  	%r132, %r131, 3;
	add.s32 	%r169, %r176, %r34;
	mul.wide.u32 	%rd23, %r176, 4;
	add.s64 	%rd40, %rd3, %rd23;
	mul.wide.u32 	%rd5, %r35, 4;
	shl.b32 	%r133, %r176, 2;
	add.s32 	%r168, %r96, %r133;
	shl.b32 	%r39, %r35, 2;
	neg.s32 	%r167, %r132;
	mad.lo.s32 	%r176, %r35, %r132, %r176;
$L__BB0_17:
	.pragma "nounroll";
	mul.wide.s32 	%rd24, %r169, 4;
	add.s64 	%rd25, %rd2, %rd24;
	ld.shared.u32 	%r135, [%r168];
	mov.b32 	{%rs11, %rs12}, %r135;
	ld.global.nc.u32 	%r136, [%rd40];
	mov.b32 	{%rs13, %rs14}, %r136;
	// begin inline asm
	{  cvt.f32.f16 %f64, %rs11;}

	// end inline asm
	mul.f32 	%f70, %f12, %f64;
	// begin inline asm
	{  cvt.f32.f16 %f65, %rs12;}

	// end inline asm
	mul.f32 	%f71, %f12, %f65;
	// begin inline asm
	{  cvt.f32.f16 %f66, %rs13;}

	// end inline asm
	mul.f32 	%f68, %f70, %f66;
	// begin inline asm
	{  cvt.f32.f16 %f67, %rs14;}

	// end inline asm
	mul.f32 	%f69, %f71, %f67;
	// begin inline asm
	{  cvt.rn.f16.f32 %rs15, %f68;}

	// end inline asm
	// begin inline asm
	{  cvt.rn.f16.f32 %rs16, %f69;}

	// end inline asm
	mov.b32 	%r137, {%rs15, %rs16};
	st.global.u32 	[%rd25], %r137;
	add.s32 	%r169, %r169, %r35;
	add.s64 	%rd40, %rd40, %rd5;
	add.s32 	%r168, %r168, %r39;
	add.s32 	%r167, %r167, 1;
	setp.ne.s32 	%p24, %r167, 0;
	@%p24 bra 	$L__BB0_17;
$L__BB0_18:
	setp.lt.u32 	%p25, %r36, 3;
	@%p25 bra 	$L__BB0_21;
	shl.b32 	%r138, %r35, 1;
	add.s32 	%r175, %r176, %r138;
	shl.b32 	%r50, %r35, 2;
	mad.lo.s32 	%r174, %r35, 3, %r176;
	add.s32 	%r173, %r35, %r176;
	add.s32 	%r172, %r176, %r34;
	shl.b32 	%r139, %r176, 2;
	add.s32 	%r171, %r96, %r139;
	shl.b32 	%r55, %r35, 4;
	shl.b32 	%r56, %r35, 3;
	mul.lo.s32 	%r57, %r35, 12;
	cvt.u64.u32 	%rd32, %r50;
$L__BB0_20:
	ld.shared.u32 	%r141, [%r171];
	mov.b32 	{%rs17, %rs18}, %r141;
	mul.wide.u32 	%rd26, %r176, 4;
	add.s64 	%rd27, %rd3, %rd26;
	ld.global.nc.u32 	%r142, [%rd27];
	mov.b32 	{%rs19, %rs20}, %r142;
	// begin inline asm
	{  cvt.f32.f16 %f72, %rs17;}

	// end inline asm
	mul.f32 	%f96, %f12, %f72;
	// begin inline asm
	{  cvt.f32.f16 %f73, %rs18;}

	// end inline asm
	mul.f32 	%f97, %f12, %f73;
	// begin inline asm
	{  cvt.f32.f16 %f74, %rs19;}

	// end inline asm
	mul.f32 	%f76, %f96, %f74;
	// begin inline asm
	{  cvt.f32.f16 %f75, %rs20;}

	// end inline asm
	mul.f32 	%f77, %f97, %f75;
	// begin inline asm
	{  cvt.rn.f16.f32 %rs21, %f76;}

	// end inline asm
	// begin inline asm
	{  cvt.rn.f16.f32 %rs22, %f77;}

	// end inline asm
	mul.wide.s32 	%rd28, %r172, 4;
	add.s64 	%rd29, %rd2, %rd28;
	mov.b32 	%r143, {%rs21, %rs22};
	st.global.u32 	[%rd29], %r143;
	add.s32 	%r144, %r176, %r35;
	add.s32 	%r145, %r171, %r50;
	ld.shared.u32 	%r146, [%r145];
	mov.b32 	{%rs23, %rs24}, %r146;
	mul.wide.u32 	%rd30, %r173, 4;
	add.s64 	%rd31, %rd3, %rd30;
	ld.global.nc.u32 	%r147, [%rd31];
	mov.b32 	{%rs25, %rs26}, %r147;
	// begin inline asm
	{  cvt.f32.f16 %f78, %rs23;}

	// end inline asm
	mul.f32 	%f98, %f12, %f78;
	// begin inline asm
	{  cvt.f32.f16 %f79, %rs24;}

	// end inline asm
	mul.f32 	%f99, %f12, %f79;
	// begin inline asm
	{  cvt.f32.f16 %f80, %rs25;}

	// end inline asm
	mul.f32 	%f82, %f98, %f80;
	// begin inline asm
	{  cvt.f32.f16 %f81, %rs26;}

	// end inline asm
	mul.f32 	%f83, %f99, %f81;
	// begin inline asm
	{  cvt.rn.f16.f32 %rs27, %f82;}

	// end inline asm
	// begin inline asm
	{  cvt.rn.f16.f32 %rs28, %f83;}

	// end inline asm
	add.s64 	%rd33, %rd29, %rd32;
	mov.b32 	%r148, {%rs27, %rs28};
	st.global.u32 	[%rd33], %r148;
	add.s32 	%r149, %r144, %r35;
	add.s32 	%r150, %r171, %r56;
	ld.shared.u32 	%r151, [%r150];
	mov.b32 	{%rs29, %rs30}, %r151;
	mul.wide.u32 	%rd34, %r175, 4;
	add.s64 	%rd35, %rd3, %rd34;
	ld.global.nc.u32 	%r152, [%rd35];
	mov.b32 	{%rs31, %rs32}, %r152;
	// begin inline asm
	{  cvt.f32.f16 %f84, %rs29;}

	// end inline asm
	mul.f32 	%f100, %f12, %f84;
	// begin inline asm
	{  cvt.f32.f16 %f85, %rs30;}

	// end inline asm
	mul.f32 	%f101, %f12, %f85;
	// begin inline asm
	{  cvt.f32.f16 %f86, %rs31;}

	// end inline asm
	mul.f32 	%f88, %f100, %f86;
	// begin inline asm
	{  cvt.f32.f16 %f87, %rs32;}

	// end inline asm
	mul.f32 	%f89, %f101, %f87;
	// begin inline asm
	{  cvt.rn.f16.f32 %rs33, %f88;}

	// end inline asm
	// begin inline asm
	{  cvt.rn.f16.f32 %rs34, %f89;}

	// end inline asm
	add.s64 	%rd36, %rd33, %rd32;
	mov.b32 	%r153, {%rs33, %rs34};
	st.global.u32 	[%rd36], %r153;
	add.s32 	%r154, %r149, %r35;
	add.s32 	%r155, %r171, %r57;
	ld.shared.u32 	%r156, [%r155];
	mov.b32 	{%rs35, %rs36}, %r156;
	mul.wide.u32 	%rd37, %r174, 4;
	add.s64 	%rd38, %rd3, %rd37;
	ld.global.nc.u32 	%r157, [%rd38];
	mov.b32 	{%rs37, %rs38}, %r157;
	// begin inline asm
	{  cvt.f32.f16 %f90, %rs35;}

	// end inline asm
	mul.f32 	%f102, %f12, %f90;
	// begin inline asm
	{  cvt.f32.f16 %f91, %rs36;}

	// end inline asm
	mul.f32 	%f103, %f12, %f91;
	// begin inline asm
	{  cvt.f32.f16 %f92, %rs37;}

	// end inline asm
	mul.f32 	%f94, %f102, %f92;
	// begin inline asm
	{  cvt.f32.f16 %f93, %rs38;}

	// end inline asm
	mul.f32 	%f95, %f103, %f93;
	// begin inline asm
	{  cvt.rn.f16.f32 %rs39, %f94;}

	// end inline asm
	// begin inline asm
	{  cvt.rn.f16.f32 %rs40, %f95;}

	// end inline asm
	add.s64 	%rd39, %rd36, %rd32;
	mov.b32 	%r158, {%rs39, %rs40};
	st.global.u32 	[%rd39], %r158;
	add.s32 	%r176, %r154, %r35;
	add.s32 	%r175, %r175, %r50;
	add.s32 	%r174, %r174, %r50;
	add.s32 	%r173, %r173, %r50;
	add.s32 	%r172, %r172, %r50;
	add.s32 	%r171, %r171, %r55;
	setp.lt.s32 	%p26, %r176, %r3;
	@%p26 bra 	$L__BB0_20;
$L__BB0_21:
	ret;

}


// ===== COMPILED SASS (sm_100) =====

	.target	sm_100

	.elftype	@"ET_EXEC"


//--------------------- .note.nv.tkinfo           --------------------------
	.section	.note.nv.tkinfo,"",@"SHT_NOTE"
	.sectionflags	@"SHF_NOTE_NV_TKINFO"
	.tkinfo
        /*0018*/ 	.word	0x00000002
        /*0030*/ 	.string	""
        /*0030*/ 	.string	"ptxas"
        /*0030*/ 	.string	"Cuda compilation tools, release 13.0, V13.0.88"
        /*0030*/ 	.string	"Build cuda_13.0.r13.0/compiler.36424714_0"
        /*0030*/ 	.string	"-arch sm_100 -m 64 "



//--------------------- .note.nv.cuinfo           --------------------------
	.section	.note.nv.cuinfo,"",@"SHT_NOTE"
	.sectionflags	@"SHF_NOTE_NV_CUINFO"
        /*0018*/ 	.short	0x0002
        /*001a*/ 	.short	0x0064
        /*001c*/ 	.short	0x0082
	.zero		2


//--------------------- .nv.info                  --------------------------
	.section	.nv.info,"",@"SHT_CUDA_INFO"
	.align	4


	//----- nvinfo : EIATTR_REGCOUNT
	.align		4
        /*0000*/ 	.byte	0x04, 0x2f
        /*0002*/ 	.short	(.L_1 - .L_0)
	.align		4
.L_0:
        /*0004*/ 	.word	index@(_Z26embed_rmsnorm_naive_kernelPKiPK7__half2S3_PS1_iif)
        /*0008*/ 	.word	0x00000020


	//----- nvinfo : EIATTR_FRAME_SIZE
	.align		4
.L_1:
        /*000c*/ 	.byte	0x04, 0x11
        /*000e*/ 	.short	(.L_3 - .L_2)
	.align		4
.L_2:
        /*0010*/ 	.word	index@($__internal_0_$__cuda_sm3x_div_rn_noftz_f32_slowpath)
        /*0014*/ 	.word	0x00000000


	//----- nvinfo : EIATTR_FRAME_SIZE
	.align		4
.L_3:
        /*0018*/ 	.byte	0x04, 0x11
        /*001a*/ 	.short	(.L_5 - .L_4)
	.align		4
.L_4:
        /*001c*/ 	.word	index@(_Z26embed_rmsnorm_naive_kernelPKiPK7__half2S3_PS1_iif)
        /*0020*/ 	.word	0x00000000


	//----- nvinfo : EIATTR_MIN_STACK_SIZE
	.align		4
.L_5:
        /*0024*/ 	.byte	0x04, 0x12
        /*0026*/ 	.short	(.L_7 - .L_6)
	.align		4
.L_6:
        /*0028*/ 	.word	index@(_Z26embed_rmsnorm_naive_kernelPKiPK7__half2S3_PS1_iif)
        /*002c*/ 	.word	0x00000000
.L_7:


//--------------------- .nv.compat                --------------------------
	.section	.nv.compat,"",@"SHT_CUDA_COMPAT_INFO"
	.align	4
        /*0000*/ 	.byte	0x02, 0x09, 0x00, 0x00, 0x02, 0x02, 0x01, 0x00, 0x02, 0x05, 0x05, 0x00, 0x03, 0x07, 0x01, 0x01
        /*0010*/ 	.byte	0x02, 0x03, 0x00, 0x00, 0x02, 0x06, 0x01, 0x00, 0x04, 0x0b, 0x08, 0x00, 0x01, 0x00, 0x00, 0x00
        /*0020*/ 	.byte	0x00, 0x00, 0x00, 0x00


//--------------------- .nv.info._Z26embed_rmsnorm_naive_kernelPKiPK7__half2S3_PS1_iif --------------------------
	.section	.nv.info._Z26embed_rmsnorm_naive_kernelPKiPK7__half2S3_PS1_iif,"",@"SHT_CUDA_INFO"
	.sectionflags	@""
	.align	4


	//----- nvinfo : EIATTR_CUDA_API_VERSION
	.align		4
        /*0000*/ 	.byte	0x04, 0x37
        /*0002*/ 	.short	(.L_9 - .L_8)
.L_8:
        /*0004*/ 	.word	0x00000082


	//----- nvinfo : EIATTR_KPARAM_INFO
	.align		4
.L_9:
        /*0008*/ 	.byte	0x04, 0x17
        /*000a*/ 	.short	(.L_11 - .L_10)
.L_10:
        /*000c*/ 	.word	0x00000000
        /*0010*/ 	.short	0x0006
        /*0012*/ 	.short	0x0028
        /*0014*/ 	.byte	0x00, 0xf0, 0x11, 0x00


	//----- nvinfo : EIATTR_KPARAM_INFO
	.align		4
.L_11:
        /*0018*/ 	.byte	0x04, 0x17
        /*001a*/ 	.short	(.L_13 - .L_12)
.L_12:
        /*001c*/ 	.word	0x00000000
        /*0020*/ 	.short	0x0005
        /*0022*/ 	.short	0x0024
        /*0024*/ 	.byte	0x00, 0xf0, 0x11, 0x00


	//----- nvinfo : EIATTR_KPARAM_INFO
	.align		4
.L_13:
        /*0028*/ 	.byte	0x04, 0x17
        /*002a*/ 	.short	(.L_15 - .L_14)
.L_14:
        /*002c*/ 	.word	0x00000000
        /*0030*/ 	.short	0x0004
        /*0032*/ 	.short	0x0020
        /*0034*/ 	.byte	0x00, 0xf0, 0x11, 0x00


	//----- nvinfo : EIATTR_KPARAM_INFO
	.align		4
.L_15:
        /*0038*/ 	.byte	0x04, 0x17
        /*003a*/ 	.short	(.L_17 - .L_16)
.L_16:
        /*003c*/ 	.word	0x00000000
        /*0040*/ 	.short	0x0003
        /*0042*/ 	.short	0x0018
        /*0044*/ 	.byte	0x00, 0xf5, 0x21, 0x00


	//----- nvinfo : EIATTR_KPARAM_INFO
	.align		4
.L_17:
        /*0048*/ 	.byte	0x04, 0x17
        /*004a*/ 	.short	(.L_19 - .L_18)
.L_18:
        /*004c*/ 	.word	0x00000000
        /*0050*/ 	.short	0x0002
        /*0052*/ 	.short	0x0010
        /*0054*/ 	.byte	0x00, 0xf5, 0x21, 0x00


	//----- nvinfo : EIATTR_KPARAM_INFO
	.align		4
.L_19:
        /*0058*/ 	.byte	0x04, 0x17
        /*005a*/ 	.short	(.L_21 - .L_20)
.L_20:
        /*005c*/ 	.word	0x00000000
        /*0060*/ 	.short	0x0001
        /*0062*/ 	.short	0x0008
        /*0064*/ 	.byte	0x00, 0xf5, 0x21, 0x00


	//----- nvinfo : EIATTR_KPARAM_INFO
	.align		4
.L_21:
        /*0068*/ 	.byte	0x04, 0x17
        /*006a*/ 	.short	(.L_23 - .L_22)
.L_22:
        /*006c*/ 	.word	0x00000000
        /*0070*/ 	.short	0x0000
        /*0072*/ 	.short	0x0000
        /*0074*/ 	.byte	0x00, 0xf5, 0x21, 0x00


	//----- nvinfo : EIATTR_SPARSE_MMA_MASK
	.align		4
.L_23:
        /*0078*/ 	.byte	0x03, 0x50
        /*007a*/ 	.short	0x0000


	//----- nvinfo : EIATTR_MAXREG_COUNT
	.align		4
        /*007c*/ 	.byte	0x03, 0x1b
        /*007e*/ 	.short	0x00ff


	//----- nvinfo : EIATTR_NUM_BARRIERS
	.align		4
        /*0080*/ 	.byte	0x02, 0x4c
        /*0082*/ 	.byte	0x01
	.zero		1


	//----- nvinfo : EIATTR_MERCURY_ISA_VERSION
	.align		4
        /*0084*/ 	.byte	0x03, 0x5f
        /*0086*/ 	.short	0x0101


	//----- nvinfo : EIATTR_COOP_GROUP_MASK_REGIDS
	.align		4
        /*0088*/ 	.byte	0x04, 0x29
        /*008a*/ 	.short	(.L_25 - .L_24)


	//   ....[0]....
.L_24:
        /*008c*/ 	.word	0xffffffff


	//   ....[1]....
        /*0090*/ 	.word	0xffffffff


	//   ....[2]....
        /*0094*/ 	.word	0xffffffff


	//   ....[3]....
        /*0098*/ 	.word	0xffffffff


	//   ....[4]....
        /*009c*/ 	.word	0xffffffff


	//   ....[5]....
        /*00a0*/ 	.word	0xffffffff


	//   ....[6]....
        /*00a4*/ 	.word	0xffffffff


	//   ....[7]....
        /*00a8*/ 	.word	0xffffffff


	//   ....[8]....
        /*00ac*/ 	.word	0xffffffff


	//   ....[9]....
        /*00b0*/ 	.word	0xffffffff


	//   ....[10]....
        /*00b4*/ 	.word	0x05000008


	//   ....[11]....
        /*00b8*/ 	.word	0x05000008


	//   ....[12]....
        /*00bc*/ 	.word	0x05000008


	//   ....[13]....
        /*00c0*/ 	.word	0x05000008


	//   ....[14]....
        /*00c4*/ 	.word	0x05000008


	//----- nvinfo : EIATTR_COOP_GROUP_INSTR_OFFSETS
	.align		4
.L_25:
        /*00c8*/ 	.byte	0x04, 0x28
        /*00ca*/ 	.short	(.L_27 - .L_26)


	//   ....[0]....
.L_26:
        /*00cc*/ 	.word	0x000007d0


	//   ....[1]....
        /*00d0*/ 	.word	0x00000830


	//   ....[2]....
        /*00d4*/ 	.word	0x00000870


	//   ....[3]....
        /*00d8*/ 	.word	0x00000890


	//   ....[4]....
        /*00dc*/ 	.word	0x000008b0


	//   ....[5]....
        /*00e0*/ 	.word	0x000009b0


	//   ....[6]....
        /*00e4*/ 	.word	0x000009d0


	//   ....[7]....
        /*00e8*/ 	.word	0x000009f0


	//   ....[8]....
        /*00ec*/ 	.word	0x00000a10


	//   ....[9]....
        /*00f0*/ 	.word	0x00000a30


	//   ....[10]....
        /*00f4*/ 	.word	0x00001500


	//   ....[11]....
        /*00f8*/ 	.word	0x00001570


	//   ....[12]....
        /*00fc*/ 	.word	0x000015e0


	//   ....[13]....
        /*0100*/ 	.word	0x00001650


	//   ....[14]....
        /*0104*/ 	.word	0x000016c0


	//----- nvinfo : EIATTR_VRC_CTA_INIT_COUNT
	.align		4
.L_27:
        /*0108*/ 	.byte	0x02, 0x4a
	.zero		1
	.zero		1


	//----- nvinfo : EIATTR_EXIT_INSTR_OFFSETS
	.align		4
        /*010c*/ 	.byte	0x04, 0x1c
        /*010e*/ 	.short	(.L_29 - .L_28)


	//   ....[0]....
.L_28:
        /*0110*/ 	.word	0x00000b80


	//   ....[1]....
        /*0114*/ 	.word	0x00000fb0


	//   ....[2]....
        /*0118*/ 	.word	0x000014b0


	//----- nvinfo : EIATTR_CRS_STACK_SIZE
	.align		4
.L_29:
        /*011c*/ 	.byte	0x04, 0x1e
        /*011e*/ 	.short	(.L_31 - .L_30)
.L_30:
        /*0120*/ 	.word	0x00000000


	//----- nvinfo : EIATTR_CBANK_PARAM_SIZE
	.align		4
.L_31:
        /*0124*/ 	.byte	0x03, 0x19
        /*0126*/ 	.short	0x002c


	//----- nvinfo : EIATTR_PARAM_CBANK
	.align		4
        /*0128*/ 	.byte	0x04, 0x0a
        /*012a*/ 	.short	(.L_33 - .L_32)
	.align		4
.L_32:
        /*012c*/ 	.word	index@(.nv.constant0._Z26embed_rmsnorm_naive_kernelPKiPK7__half2S3_PS1_iif)
        /*0130*/ 	.short	0x0380
        /*0132*/ 	.short	0x002c


	//----- nvinfo : EIATTR_SW_WAR
	.align		4
.L_33:
        /*0134*/ 	.byte	0x04, 0x36
        /*0136*/ 	.short	(.L_35 - .L_34)
.L_34:
        /*0138*/ 	.word	0x00000008
.L_35:


//--------------------- .nv.callgraph             --------------------------
	.section	.nv.callgraph,"",@"SHT_CUDA_CALLGRAPH"
	.align	4
	.sectionentsize	8
	.align		4
        /*0000*/ 	.word	0x00000000
	.align		4
        /*0004*/ 	.word	0xffffffff
	.align		4
        /*0008*/ 	.word	0x00000000
	.align		4
        /*000c*/ 	.word	0xfffffffe
	.align		4
        /*0010*/ 	.word	0x00000000
	.align		4
        /*0014*/ 	.word	0xfffffffd
	.align		4
        /*0018*/ 	.word	0x00000000
	.align		4
        /*001c*/ 	.word	0xfffffffc


//--------------------- .text._Z26embed_rmsnorm_naive_kernelPKiPK7__half2S3_PS1_iif --------------------------
	.section	.text._Z26embed_rmsnorm_naive_kernelPKiPK7__half2S3_PS1_iif,"ax",@progbits
	.align	128
        .global         _Z26embed_rmsnorm_naive_kernelPKiPK7__half2S3_PS1_iif
        .type           _Z26embed_rmsnorm_naive_kernelPKiPK7__half2S3_PS1_iif,@function
        .size           _Z26embed_rmsnorm_naive_kernelPKiPK7__half2S3_PS1_iif,(.L_x_28 - _Z26embed_rmsnorm_naive_kernelPKiPK7__half2S3_PS1_iif)
        .other          _Z26embed_rmsnorm_naive_kernelPKiPK7__half2S3_PS1_iif,@"STO_CUDA_ENTRY STV_DEFAULT"
_Z26embed_rmsnorm_naive_kernelPKiPK7__half2S3_PS1_iif:
.text._Z26embed_rmsnorm_naive_kernelPKiPK7__half2S3_PS1_iif:
[----:B------:R-:W-:Y:S01]  /*0000*/  LDC R1, c[0x0][0x37c] ;  /* 0x0000df00ff017b82 */ /* 0x000fe20000000800 */
[----:B------:R-:W0:Y:S01]  /*0010*/  S2R R9, SR_TID.X ;  /* 0x0000000000097919 */ /* 0x000e220000002100 */
[----:B------:R-:W1:Y:S01]  /*0020*/  LDCU UR10, c[0x0][0x3a4] ;  /* 0x00007480ff0a77ac */ /* 0x000e620008000800 */
[----:B------:R-:W-:Y:S01]  /*0030*/  BSSY.RECONVERGENT B0, `(.L_x_0) ;  /* 0x0000079000007945 */ /* 0x000fe20003800200 */
[----:B------:R-:W-:Y:S01]  /*0040*/  HFMA2 R6, -RZ, RZ, 0, 0 ;  /* 0x00000000ff067431 */ /* 0x000fe200000001ff */
[----:B------:R-:W2:Y:S01]  /*0050*/  S2R R2, SR_CTAID.X ;  /* 0x0000000000027919 */ /* 0x000ea20000002500 */
[----:B------:R-:W3:Y:S01]  /*0060*/  LDCU.64 UR8, c[0x0][0x358] ;  /* 0x00006b00ff0877ac */ /* 0x000ee20008000a00 */
[----:B-1----:R-:W-:-:S04]  /*0070*/  ULEA.HI UR4, UR10, UR10, URZ, 0x1 ;  /* 0x0000000a0a047291 */ /* 0x002fc8000f8f08ff */
[----:B------:R-:W-:-:S06]  /*0080*/  USHF.R.S32.HI UR4, URZ, 0x1, UR4 ;  /* 0x00000001ff047899 */ /* 0x000fcc0008011404 */
[----:B0-----:R-:W-:-:S13]  /*0090*/  ISETP.GE.AND P0, PT, R9, UR4, PT ;  /* 0x0000000409007c0c */ /* 0x001fda000bf06270 */
[----:B--23--:R-:W-:Y:S05]  /*00a0*/  @P0 BRA `(.L_x_1) ;  /* 0x0000000400c40947 */ /* 0x00cfea0003800000 */
[----:B------:R-:W0:Y:S02]  /*00b0*/  LDC.64 R4, c[0x0][0x380] ;  /* 0x0000e000ff047b82 */ /* 0x000e240000000a00 */
[----:B0-----:R-:W-:-:S06]  /*00c0*/  IMAD.WIDE.U32 R4, R2, 0x4, R4 ;  /* 0x0000000402047825 */ /* 0x001fcc00078e0004 */
[----:B------:R0:W2:Y:S01]  /*00d0*/  LDG.E.CONSTANT R4, desc[UR8][R4.64] ;  /* 0x0000000804047981 */ /* 0x0000a2000c1e9900 */
[----:B------:R-:W1:Y:S01]  /*00e0*/  LDC R0, c[0x0][0x360] ;  /* 0x0000d800ff007b82 */ /* 0x000e620000000800 */
[----:B------:R-:W-:Y:S01]  /*00f0*/  BSSY.RECONVERGENT B1, `(.L_x_2) ;  /* 0x0000039000017945 */ /* 0x000fe20003800200 */
[----:B-1----:R-:W1:Y:S01]  /*0100*/  I2F.U32.RP R10, R0 ;  /* 0x00000000000a7306 */ /* 0x002e620000209000 */
[----:B------:R-:W-:Y:S01]  /*0110*/  IMAD.IADD R3, R9, 0x1, R0 ;  /* 0x0000000109037824 */ /* 0x000fe200078e0200 */
[----:B------:R-:W-:-:S04]  /*0120*/  ISETP.NE.U32.AND P2, PT, R0, RZ, PT ;  /* 0x000000ff0000720c */ /* 0x000fc80003f45070 */
[C---:B------:R-:W-:Y:S02]  /*0130*/  ISETP.GE.U32.AND P0, PT, R3.reuse, UR4, PT ;  /* 0x0000000403007c0c */ /* 0x040fe4000bf06070 */
[----:B------:R-:W-:Y:S02]  /*0140*/  VIMNMX.U32 R8, PT, PT, R3, UR4, !PT ;  /* 0x0000000403087c48 */ /* 0x000fe4000ffe0000 */
[----:B0-----:R-:W-:-:S04]  /*0150*/  SEL R5, RZ, 0x1, P0 ;  /* 0x00000001ff057807 */ /* 0x001fc80000000000 */
[----:B------:R-:W-:Y:S01]  /*0160*/  IADD3 R3, PT, PT, R8, -R3, -R5 ;  /* 0x8000000308037210 */ /* 0x000fe20007ffe805 */
[----:B-1----:R-:W0:Y:S02]  /*0170*/  MUFU.RCP R10, R10 ;  /* 0x0000000a000a7308 */ /* 0x002e240000001000 */
[----:B0-----:R-:W-:-:S06]  /*0180*/  VIADD R6, R10, 0xffffffe ;  /* 0x0ffffffe0a067836 */ /* 0x001fcc0000000000 */
[----:B------:R0:W1:Y:S02]  /*0190*/  F2I.FTZ.U32.TRUNC.NTZ R7, R6 ;  /* 0x0000000600077305 */ /* 0x000064000021f000 */
[----:B0-----:R-:W-:Y:S02]  /*01a0*/  MOV R6, RZ ;  /* 0x000000ff00067202 */ /* 0x001fe40000000f00 */
[----:B-1----:R-:W-:-:S05]  /*01b0*/  IADD3 R11, PT, PT, RZ, -R7, RZ ;  /* 0x80000007ff0b7210 */ /* 0x002fca0007ffe0ff */
[----:B------:R-:W-:-:S04]  /*01c0*/  IMAD R11, R11, R0, RZ ;  /* 0x000000000b0b7224 */ /* 0x000fc800078e02ff */
[----:B------:R-:W-:-:S06]  /*01d0*/  IMAD.HI.U32 R10, R7, R11, R6 ;  /* 0x0000000b070a7227 */ /* 0x000fcc00078e0006 */
[----:B------:R-:W-:-:S04]  /*01e0*/  IMAD.HI.U32 R10, R10, R3, RZ ;  /* 0x000000030a0a7227 */ /* 0x000fc800078e00ff */
[----:B------:R-:W-:-:S04]  /*01f0*/  IMAD.MOV R6, RZ, RZ, -R10 ;  /* 0x000000ffff067224 */ /* 0x000fc800078e0a0a */
[----:B------:R-:W-:Y:S01]  /*0200*/  IMAD R3, R0, R6, R3 ;  /* 0x0000000600037224 */ /* 0x000fe200078e0203 */
[----:B------:R-:W-:-:S04]  /*0210*/  MOV R6, RZ ;  /* 0x000000ff00067202 */ /* 0x000fc80000000f00 */
[----:B------:R-:W-:-:S13]  /*0220*/  ISETP.GE.U32.AND P0, PT, R3, R0, PT ;  /* 0x000000000300720c */ /* 0x000fda0003f06070 */
[----:B------:R-:W-:Y:S01]  /*0230*/  @P0 IADD3 R3, PT, PT, R3, -R0, RZ ;  /* 0x8000000003030210 */ /* 0x000fe20007ffe0ff */
[----:B------:R-:W-:-:S03]  /*0240*/  @P0 VIADD R10, R10, 0x1 ;  /* 0x000000010a0a0836 */ /* 0x000fc60000000000 */
[----:B------:R-:W-:-:S13]  /*0250*/  ISETP.GE.U32.AND P1, PT, R3, R0, PT ;  /* 0x000000000300720c */ /* 0x000fda0003f26070 */
[----:B------:R-:W-:Y:S02]  /*0260*/  @P1 IADD3 R10, PT, PT, R10, 0x1, RZ ;  /* 0x000000010a0a1810 */ /* 0x000fe40007ffe0ff */
[----:B------:R-:W-:-:S05]  /*0270*/  @!P2 LOP3.LUT R10, RZ, R0, RZ, 0x33, !PT ;  /* 0x00000000ff0aa212 */ /* 0x000fca00078e33ff */
[----:B------:R-:W-:-:S05]  /*0280*/  IMAD.IADD R10, R5, 0x1, R10 ;  /* 0x00000001050a7824 */ /* 0x000fca00078e020a */
[C---:B------:R-:W-:Y:S02]  /*0290*/  LOP3.LUT R3, R10.reuse, 0x3, RZ, 0xc0, !PT ;  /* 0x000000030a037812 */ /* 0x040fe400078ec0ff */
[----:B------:R-:W-:Y:S02]  /*02a0*/  ISETP.GE.U32.AND P1, PT, R10, 0x3, PT ;  /* 0x000000030a00780c */ /* 0x000fe40003f26070 */
[----:B------:R-:W-:Y:S01]  /*02b0*/  ISETP.NE.AND P0, PT, R3, 0x3, PT ;  /* 0x000000030300780c */ /* 0x000fe20003f05270 */
[----:B------:R-:W-:Y:S02]  /*02c0*/  IMAD.MOV.U32 R3, RZ, RZ, R9 ;  /* 0x000000ffff037224 */ /* 0x000fe400078e0009 */
[----:B--2---:R-:W-:-:S10]  /*02d0*/  IMAD R8, R4, UR4, RZ ;  /* 0x0000000404087c24 */ /* 0x004fd4000f8e02ff */
[----:B------:R-:W-:Y:S05]  /*02e0*/  @!P0 BRA `(.L_x_3) ;  /* 0x0000000000648947 */ /* 0x000fea0003800000 */
[----:B------:R-:W0:Y:S01]  /*02f0*/  S2UR UR6, SR_CgaCtaId ;  /* 0x00000000000679c3 */ /* 0x000e220000008800 */
[----:B------:R-:W-:Y:S01]  /*0300*/  IADD3 R3, PT, PT, R10, 0x1, RZ ;  /* 0x000000010a037810 */ /* 0x000fe20007ffe0ff */
[----:B------:R-:W-:Y:S01]  /*0310*/  UMOV UR5, 0x400 ;  /* 0x0000040000057882 */ /* 0x000fe20000000000 */
[--C-:B------:R-:W-:Y:S01]  /*0320*/  IMAD.IADD R13, R8, 0x1, R9.reuse ;  /* 0x00000001080d7824 */ /* 0x100fe200078e0209 */
[----:B------:R-:W-:Y:S02]  /*0330*/  MOV R6, RZ ;  /* 0x000000ff00067202 */ /* 0x000fe40000000f00 */
[----:B------:R-:W-:Y:S01]  /*0340*/  LOP3.LUT R7, R3, 0x3, RZ, 0xc0, !PT ;  /* 0x0000000303077812 */ /* 0x000fe200078ec0ff */
[----:B------:R-:W-:Y:S01]  /*0350*/  IMAD.MOV.U32 R3, RZ, RZ, R9 ;  /* 0x000000ffff037224 */ /* 0x000fe200078e0009 */
[----:B------:R-:W1:Y:S02]  /*0360*/  LDC.64 R4, c[0x0][0x388] ;  /* 0x0000e200ff047b82 */ /* 0x000e640000000a00 */
[----:B------:R-:W-:Y:S01]  /*0370*/  IADD3 R12, PT, PT, -R7, RZ, RZ ;  /* 0x000000ff070c7210 */ /* 0x000fe20007ffe1ff */
[----:B0-----:R-:W-:-:S06]  /*0380*/  ULEA UR5, UR6, UR5, 0x18 ;  /* 0x0000000506057291 */ /* 0x001fcc000f8ec0ff */
[----:B------:R-:W-:-:S07]  /*0390*/  LEA R7, R9, UR5, 0x2 ;  /* 0x0000000509077c11 */ /* 0x000fce000f8e10ff */
.L_x_4:
[----:B-1----:R-:W-:-:S06]  /*03a0*/  IMAD.WIDE R10, R13, 0x4, R4 ;  /* 0x000000040d0a7825 */ /* 0x002fcc00078e0204 */
[----:B------:R-:W2:Y:S01]  /*03b0*/  LDG.E.CONSTANT R10, desc[UR8][R10.64] ;  /* 0x000000080a0a7981 */ /* 0x000ea2000c1e9900 */
[----:B------:R-:W-:Y:S01]  /*03c0*/  VIADD R12, R12, 0x1 ;  /* 0x000000010c0c7836 */ /* 0x000fe20000000000 */
[C---:B------:R-:W-:Y:S01]  /*03d0*/  IADD3 R3, PT, PT, R0.reuse, R3, RZ ;  /* 0x0000000300037210 */ /* 0x040fe20007ffe0ff */
[----:B------:R-:W-:-:S03]  /*03e0*/  IMAD.IADD R13, R0, 0x1, R13 ;  /* 0x00000001000d7824 */ /* 0x000fc600078e020d */
[----:B------:R-:W-:Y:S01]  /*03f0*/  ISETP.NE.AND P0, PT, R12, RZ, PT ;  /* 0x000000ff0c00720c */ /* 0x000fe20003f05270 */
[--C-:B--2---:R-:W-:Y:S01]  /*0400*/  HADD2.F32 R15, -RZ, R10.reuse.H1_H1 ;  /* 0x3000000aff0f7230 */ /* 0x104fe20000004100 */
[----:B------:R0:W-:Y:S01]  /*0410*/  STS [R7], R10 ;  /* 0x0000000a07007388 */ /* 0x0001e20000000800 */
[----:B------:R-:W-:-:S03]  /*0420*/  HADD2.F32 R14, -RZ, R10.H0_H0 ;  /* 0x2000000aff0e7230 */ /* 0x000fc60000004100 */
[----:B------:R-:W-:-:S04]  /*0430*/  FMUL R15, R15, R15 ;  /* 0x0000000f0f0f7220 */ /* 0x000fc80000400000 */
[----:B------:R-:W-:Y:S01]  /*0440*/  FFMA R15, R14, R14, R15 ;  /* 0x0000000e0e0f7223 */ /* 0x000fe2000000000f */
[----:B0-----:R-:W-:-:S03]  /*0450*/  LEA R7, R0, R7, 0x2 ;  /* 0x0000000700077211 */ /* 0x001fc600078e10ff */
[----:B------:R-:W-:Y:S01]  /*0460*/  FADD R6, R15, R6 ;  /* 0x000000060f067221 */ /* 0x000fe20000000000 */
[----:B------:R-:W-:Y:S06]  /*0470*/  @P0 BRA `(.L_x_4) ;  /* 0xfffffffc00c80947 */ /* 0x000fec000383ffff */
.L_x_3:
[----:B------:R-:W-:Y:S05]  /*0480*/  BSYNC.RECONVERGENT B1 ;  /* 0x0000000000017941 */ /* 0x000fea0003800200 */
.L_x_2:
[----:B------:R-:W-:Y:S05]  /*0490*/  @!P1 BRA `(.L_x_1) ;  /* 0x0000000000c89947 */ /* 0x000fea0003800000 */
[----:B------:R-:W0:Y:S01]  /*04a0*/  S2UR UR6, SR_CgaCtaId ;  /* 0x00000000000679c3 */ /* 0x000e220000008800 */
[----:B------:R-:W-:Y:S01]  /*04b0*/  UMOV UR5, 0x400 ;  /* 0x0000040000057882 */ /* 0x000fe20000000000 */
[----:B------:R-:W-:Y:S01]  /*04c0*/  IMAD.IADD R7, R8, 0x1, R3 ;  /* 0x0000000108077824 */ /* 0x000fe200078e0203 */
[----:B------:R-:W-:-:S05]  /*04d0*/  SHF.L.U32 R8, R0, 0x2, RZ ;  /* 0x0000000200087819 */ /* 0x000fca00000006ff */
[----:B------:R-:W1:Y:S01]  /*04e0*/  LDC.64 R4, c[0x0][0x388] ;  /* 0x0000e200ff047b82 */ /* 0x000e620000000a00 */
[----:B0-----:R-:W-:-:S06]  /*04f0*/  ULEA UR5, UR6, UR5, 0x18 ;  /* 0x0000000506057291 */ /* 0x001fcc000f8ec0ff */
[----:B------:R-:W-:-:S07]  /*0500*/  LEA R11, R3, UR5, 0x2 ;  /* 0x00000005030b7c11 */ /* 0x000fce000f8e10ff */
.L_x_5:
[----:B-1----:R-:W-:-:S03]  /*0510*/  IMAD.WIDE R12, R7, 0x4, R4 ;  /* 0x00000004070c7825 */ /* 0x002fc600078e0204 */
[C---:B------:R-:W-:Y:S02]  /*0520*/  IADD3 R14, P0, PT, R8.reuse, R12, RZ ;  /* 0x0000000c080e7210 */ /* 0x040fe40007f1e0ff */
[----:B------:R-:W2:Y:S03]  /*0530*/  LDG.E.CONSTANT R20, desc[UR8][R12.64] ;  /* 0x000000080c147981 */ /* 0x000ea6000c1e9900 */
[----:B------:R-:W-:Y:S01]  /*0540*/  IMAD.X R15, RZ, RZ, R13, P0 ;  /* 0x000000ffff0f7224 */ /* 0x000fe200000e060d */
[----:B------:R-:W-:-:S04]  /*0550*/  IADD3 R16, P0, PT, R8, R14, RZ ;  /* 0x0000000e08107210 */ /* 0x000fc80007f1e0ff */
[----:B------:R-:W-:Y:S01]  /*0560*/  IADD3.X R17, PT, PT, RZ, R15, RZ, P0, !PT ;  /* 0x0000000fff117210 */ /* 0x000fe200007fe4ff */
[----:B------:R0:W3:Y:S01]  /*0570*/  LDG.E.CONSTANT R14, desc[UR8][R14.64] ;  /* 0x000000080e0e7981 */ /* 0x0000e2000c1e9900 */
[----:B------:R-:W-:-:S03]  /*0580*/  IADD3 R18, P0, PT, R8, R16, RZ ;  /* 0x0000001008127210 */ /* 0x000fc60007f1e0ff */
[----:B------:R-:W4:Y:S02]  /*0590*/  LDG.E.CONSTANT R16, desc[UR8][R16.64] ;  /* 0x0000000810107981 */ /* 0x000f24000c1e9900 */
[----:B------:R-:W-:-:S05]  /*05a0*/  IMAD.X R19, RZ, RZ, R17, P0 ;  /* 0x000000ffff137224 */ /* 0x000fca00000e0611 */
[----:B------:R1:W5:Y:S01]  /*05b0*/  LDG.E.CONSTANT R10, desc[UR8][R18.64] ;  /* 0x00000008120a7981 */ /* 0x000362000c1e9900 */
[----:B0-----:R-:W-:Y:S01]  /*05c0*/  IADD3 R15, PT, PT, R8, R11, RZ ;  /* 0x0000000b080f7210 */ /* 0x001fe20007ffe0ff */
[--C-:B------:R-:W-:Y:S01]  /*05d0*/  IMAD R23, R0, 0x8, R11.reuse ;  /* 0x0000000800177824 */ /* 0x100fe200078e020b */
[----:B------:R-:W-:Y:S01]  /*05e0*/  IADD3 R3, PT, PT, R8, R3, RZ ;  /* 0x0000000308037210 */ /* 0x000fe20007ffe0ff */
[----:B-1----:R-:W-:-:S03]  /*05f0*/  IMAD R19, R0, 0xc, R11 ;  /* 0x0000000c00137824 */ /* 0x002fc600078e020b */
[----:B------:R-:W-:Y:S02]  /*0600*/  ISETP.GE.AND P0, PT, R3, UR4, PT ;  /* 0x0000000403007c0c */ /* 0x000fe4000bf06270 */
[----:B------:R-:W-:Y:S01]  /*0610*/  IADD3 R7, PT, PT, R8, R7, RZ ;  /* 0x0000000708077210 */ /* 0x000fe20007ffe0ff */
[--C-:B--2---:R-:W-:Y:S02]  /*0620*/  HADD2.F32 R21, -RZ, R20.reuse.H1_H1 ;  /* 0x30000014ff157230 */ /* 0x104fe40000004100 */
[----:B------:R-:W-:-:S03]  /*0630*/  HADD2.F32 R12, -RZ, R20.H0_H0 ;  /* 0x20000014ff0c7230 */ /* 0x000fc60000004100 */
[----:B------:R-:W-:Y:S01]  /*0640*/  FMUL R21, R21, R21 ;  /* 0x0000001515157220 */ /* 0x000fe20000400000 */
[----:B------:R0:W-:Y:S03]  /*0650*/  STS [R11], R20 ;  /* 0x000000140b007388 */ /* 0x0001e60000000800 */
[----:B------:R-:W-:Y:S01]  /*0660*/  FFMA R21, R12, R12, R21 ;  /* 0x0000000c0c157223 */ /* 0x000fe20000000015 */
[--C-:B---3--:R-:W-:Y:S01]  /*0670*/  HADD2.F32 R12, -RZ, R14.reuse.H1_H1 ;  /* 0x3000000eff0c7230 */ /* 0x108fe20000004100 */
[----:B------:R2:W-:Y:S02]  /*0680*/  STS [R15], R14 ;  /* 0x0000000e0f007388 */ /* 0x0005e40000000800 */
[----:B------:R-:W-:Y:S02]  /*0690*/  FADD R21, R21, R6 ;  /* 0x0000000615157221 */ /* 0x000fe40000000000 */
[----:B----4-:R2:W-:Y:S01]  /*06a0*/  STS [R23], R16 ;  /* 0x0000001017007388 */ /* 0x0105e20000000800 */
[----:B------:R-:W-:-:S02]  /*06b0*/  HADD2.F32 R6, -RZ, R14.H0_H0 ;  /* 0x2000000eff067230 */ /* 0x000fc40000004100 */
[----:B------:R-:W-:Y:S01]  /*06c0*/  FMUL R13, R12, R12 ;  /* 0x0000000c0c0d7220 */ /* 0x000fe20000400000 */
[--C-:B------:R-:W-:Y:S01]  /*06d0*/  HADD2.F32 R17, -RZ, R16.reuse.H1_H1 ;  /* 0x30000010ff117230 */ /* 0x100fe20000004100 */
[----:B-----5:R2:W-:Y:S01]  /*06e0*/  STS [R19], R10 ;  /* 0x0000000a13007388 */ /* 0x0205e20000000800 */
[----:B------:R-:W-:Y:S02]  /*06f0*/  HADD2.F32 R12, -RZ, R16.H0_H0 ;  /* 0x20000010ff0c7230 */ /* 0x000fe40000004100 */
[----:B------:R-:W-:Y:S01]  /*0700*/  FFMA R6, R6, R6, R13 ;  /* 0x0000000606067223 */ /* 0x000fe2000000000d */
[----:B------:R-:W-:Y:S01]  /*0710*/  FMUL R17, R17, R17 ;  /* 0x0000001111117220 */ /* 0x000fe20000400000 */
[----:B------:R-:W-:-:S03]  /*0720*/  HADD2.F32 R13, -RZ, R10.H1_H1 ;  /* 0x3000000aff0d7230 */ /* 0x000fc60000004100 */
[----:B------:R-:W-:Y:S01]  /*0730*/  FFMA R17, R12, R12, R17 ;  /* 0x0000000c0c117223 */ /* 0x000fe20000000011 */
[----:B------:R-:W-:Y:S02]  /*0740*/  HADD2.F32 R12, -RZ, R10.H0_H0 ;  /* 0x2000000aff0c7230 */ /* 0x000fe40000004100 */
[----:B------:R-:W-:Y:S01]  /*0750*/  FADD R6, R21, R6 ;  /* 0x0000000615067221 */ /* 0x000fe20000000000 */
[----:B------:R-:W-:-:S03]  /*0760*/  FMUL R13, R13, R13 ;  /* 0x0000000d0d0d7220 */ /* 0x000fc60000400000 */
[----:B------:R-:W-:Y:S01]  /*0770*/  FADD R6, R6, R17 ;  /* 0x0000001106067221 */ /* 0x000fe20000000000 */
[----:B------:R-:W-:Y:S01]  /*0780*/  FFMA R13, R12, R12, R13 ;  /* 0x0000000c0c0d7223 */ /* 0x000fe2000000000d */
[----:B0-----:R-:W-:-:S03]  /*0790*/  IMAD R11, R0, 0x10, R11 ;  /* 0x00000010000b7824 */ /* 0x001fc600078e020b */
[----:B------:R-:W-:Y:S01]  /*07a0*/  FADD R6, R6, R13 ;  /* 0x0000000d06067221 */ /* 0x000fe20000000000 */
[----:B--2---:R-:W-:Y:S06]  /*07b0*/  @!P0 BRA `(.L_x_5) ;  /* 0xfffffffc00548947 */ /* 0x004fec000383ffff */
.L_x_1:
[----:B------:R-:W-:Y:S05]  /*07c0*/  BSYNC.RECONVERGENT B0 ;  /* 0x0000000000007941 */ /* 0x000fea0003800200 */
.L_x_0:
[----:B------:R-:W0:Y:S01]  /*07d0*/  SHFL.BFLY PT, R3, R6, 0x10, 0x1f ;  /* 0x0e001f0006037f89 */ /* 0x000e2200000e0000 */
[----:B------:R-:W1:Y:S01]  /*07e0*/  S2UR UR6, SR_CgaCtaId ;  /* 0x00000000000679c3 */ /* 0x000e620000008800 */
[----:B------:R-:W-:Y:S01]  /*07f0*/  LOP3.LUT P0, R8, R9, 0x1f, RZ, 0xc0, !PT ;  /* 0x0000001f09087812 */ /* 0x000fe2000780c0ff */
[----:B------:R-:W-:Y:S01]  /*0800*/  UMOV UR5, 0x400 ;  /* 0x0000040000057882 */ /* 0x000fe20000000000 */
[----:B0-----:R-:W-:Y:S01]  /*0810*/  FADD R3, R3, R6 ;  /* 0x0000000603037221 */ /* 0x001fe20000000000 */
[----:B-1----:R-:W-:-:S04]  /*0820*/  ULEA UR6, UR6, UR5, 0x18 ;  /* 0x0000000506067291 */ /* 0x002fc8000f8ec0ff */
[----:B------:R-:W0:Y:S01]  /*0830*/  SHFL.BFLY PT, R0, R3, 0x8, 0x1f ;  /* 0x0d001f0003007f89 */ /* 0x000e2200000e0000 */
[----:B------:R-:W-:Y:S01]  /*0840*/  ULEA UR7, UR4, UR6, 0x2 ;  /* 0x0000000604077291 */ /* 0x000fe2000f8e10ff */
[----:B0-----:R-:W-:-:S05]  /*0850*/  FADD R0, R3, R0 ;  /* 0x0000000003007221 */ /* 0x001fca0000000000 */
[----:B------:R-:W-:Y:S01]  /*0860*/  @!P0 LEA.HI R3, R9, UR7, RZ, 0x1d ;  /* 0x0000000709038c11 */ /* 0x000fe2000f8fe8ff */
[----:B------:R-:W0:Y:S02]  /*0870*/  SHFL.BFLY PT, R5, R0, 0x4, 0x1f ;  /* 0x0c801f0000057f89 */ /* 0x000e2400000e0000 */
[----:B0-----:R-:W-:-:S05]  /*0880*/  FADD R5, R0, R5 ;  /* 0x0000000500057221 */ /* 0x001fca0000000000 */
[----:B------:R-:W0:Y:S02]  /*0890*/  SHFL.BFLY PT, R4, R5, 0x2, 0x1f ;  /* 0x0c401f0005047f89 */ /* 0x000e2400000e0000 */
[----:B0-----:R-:W-:-:S05]  /*08a0*/  FADD R4, R5, R4 ;  /* 0x0000000405047221 */ /* 0x001fca0000000000 */
[----:B------:R-:W0:Y:S02]  /*08b0*/  SHFL.BFLY PT, R7, R4, 0x1, 0x1f ;  /* 0x0c201f0004077f89 */ /* 0x000e2400000e0000 */
[----:B0-----:R-:W-:-:S05]  /*08c0*/  FADD R0, R4, R7 ;  /* 0x0000000704007221 */ /* 0x001fca0000000000 */
[----:B------:R0:W-:Y:S01]  /*08d0*/  @!P0 STS [R3], R0 ;  /* 0x0000000003008388 */ /* 0x0001e20000000800 */
[----:B------:R-:W-:Y:S01]  /*08e0*/  BAR.SYNC.DEFER_BLOCKING 0x0 ;  /* 0x0000000000007b1d */ /* 0x000fe20000010000 */
[----:B------:R-:W-:-:S13]  /*08f0*/  ISETP.GT.U32.AND P0, PT, R9, 0x1f, PT ;  /* 0x0000001f0900780c */ /* 0x000fda0003f04070 */
[----:B0-----:R-:W-:Y:S05]  /*0900*/  @P0 BRA `(.L_x_6) ;  /* 0x0000000000540947 */ /* 0x001fea0003800000 */
[----:B------:R-:W0:Y:S01]  /*0910*/  LDCU UR5, c[0x0][0x360] ;  /* 0x00006c00ff0577ac */ /* 0x000e220008000800 */
[----:B------:R-:W-:Y:S01]  /*0920*/  HFMA2 R0, -RZ, RZ, 0, 0 ;  /* 0x00000000ff007431 */ /* 0x000fe200000001ff */
[----:B0-----:R-:W-:-:S04]  /*0930*/  UIADD3 UR5, UPT, UPT, UR5, 0x1f, URZ ;  /* 0x0000001f05057890 */ /* 0x001fc8000fffe0ff */
[----:B------:R-:W-:-:S06]  /*0940*/  USHF.R.U32.HI UR5, URZ, 0x5, UR5 ;  /* 0x00000005ff057899 */ /* 0x000fcc0008011605 */
[----:B------:R-:W-:Y:S01]  /*0950*/  ISETP.GE.U32.AND P0, PT, R8, UR5, PT ;  /* 0x0000000508007c0c */ /* 0x000fe2000bf06070 */
[----:B------:R-:W-:-:S12]  /*0960*/  UMOV UR5, 0xffffffff ;  /* 0xffffffff00057882 */ /* 0x000fd80000000000 */
[----:B------:R-:W-:-:S05]  /*0970*/  @!P0 LEA R3, R8, UR7, 0x2 ;  /* 0x0000000708038c11 */ /* 0x000fca000f8e10ff */
[----:B------:R0:W1:Y:S01]  /*0980*/  @!P0 LDS R0, [R3] ;  /* 0x0000000003008984 */ /* 0x0000620000000800 */
[----:B------:R-:W-:Y:S01]  /*0990*/  ISETP.NE.AND P0, PT, R8, RZ, PT ;  /* 0x000000ff0800720c */ /* 0x000fe20003f05270 */
[----:B------:R-:W-:-:S12]  /*09a0*/  BRA.DIV UR5, `(.L_x_7) ;  /* 0x0000000a05c47947 */ /* 0x000fd8000b800000 */
[----:B01----:R-:W0:Y:S02]  /*09b0*/  SHFL.BFLY PT, R3, R0, 0x10, 0x1f ;  /* 0x0e001f0000037f89 */ /* 0x003e2400000e0000 */
[----:B0-----:R-:W-:-:S05]  /*09c0*/  FADD R3, R3, R0 ;  /* 0x0000000003037221 */ /* 0x001fca0000000000 */
[----:B------:R-:W0:Y:S02]  /*09d0*/  SHFL.BFLY PT, R4, R3, 0x8, 0x1f ;  /* 0x0d001f0003047f89 */ /* 0x000e2400000e0000 */
[----:B0-----:R-:W-:-:S05]  /*09e0*/  FADD R4, R3, R4 ;  /* 0x0000000403047221 */ /* 0x001fca0000000000 */
[----:B------:R-:W0:Y:S02]  /*09f0*/  SHFL.BFLY PT, R5, R4, 0x4, 0x1f ;  /* 0x0c801f0004057f89 */ /* 0x000e2400000e0000 */
[----:B0-----:R-:W-:-:S05]  /*0a00*/  FADD R5, R4, R5 ;  /* 0x0000000504057221 */ /* 0x001fca0000000000 */
[----:B------:R-:W0:Y:S02]  /*0a10*/  SHFL.BFLY PT, R6, R5, 0x2, 0x1f ;  /* 0x0c401f0005067f89 */ /* 0x000e2400000e0000 */
[----:B0-----:R-:W-:-:S05]  /*0a20*/  FADD R6, R5, R6 ;  /* 0x0000000605067221 */ /* 0x001fca0000000000 */
[----:B------:R0:W1:Y:S02]  /*0a30*/  SHFL.BFLY PT, R7, R6, 0x1, 0x1f ;  /* 0x0c201f0006077f89 */ /* 0x00006400000e0000 */
.L_x_18:
[----:B-1----:R-:W-:-:S05]  /*0a40*/  FADD R7, R6, R7 ;  /* 0x0000000706077221 */ /* 0x002fca0000000000 */
[----:B------:R1:W-:Y:S02]  /*0a50*/  @!P0 STS [UR7], R7 ;  /* 0x00000007ff008988 */ /* 0x0003e40008000807 */
.L_x_6:
[----:B------:R-:W-:Y:S05]  /*0a60*/  WARPSYNC.ALL ;  /* 0x0000000000007948 */ /* 0x000fea0003800000 */
[----:B------:R-:W-:Y:S01]  /*0a70*/  ISETP.GE.AND P2, PT, R9, UR4, PT ;  /* 0x0000000409007c0c */ /* 0x000fe2000bf46270 */
[----:B------:R-:W-:Y:S01]  /*0a80*/  BAR.SYNC.DEFER_BLOCKING 0x0 ;  /* 0x0000000000007b1d */ /* 0x000fe20000010000 */
[----:B------:R-:W-:-:S05]  /*0a90*/  I2FP.F32.S32 R3, UR10 ;  /* 0x0000000a00037c45 */ /* 0x000fca0008201400 */
[----:B------:R-:W2:Y:S02]  /*0aa0*/  MUFU.RCP R4, R3 ;  /* 0x0000000300047308 */ /* 0x000ea40000001000 */
[----:B--2---:R-:W-:Y:S01]  /*0ab0*/  FFMA R5, -R3, R4, 1 ;  /* 0x3f80000003057423 */ /* 0x004fe20000000104 */
[----:B------:R-:W2:Y:S03]  /*0ac0*/  LDS R0, [UR7] ;  /* 0x00000007ff007984 */ /* 0x000ea60008000800 */
[----:B------:R-:W-:Y:S02]  /*0ad0*/  FFMA R5, R4, R5, R4 ;  /* 0x0000000504057223 */ /* 0x000fe40000000004 */
[----:B--2---:R-:W2:Y:S02]  /*0ae0*/  FCHK P0, R0, R3 ;  /* 0x0000000300007302 */ /* 0x004ea40000000000 */
[----:B------:R-:W-:-:S04]  /*0af0*/  FFMA R4, R0, R5, RZ ;  /* 0x0000000500047223 */ /* 0x000fc800000000ff */
[----:B0-----:R-:W-:-:S04]  /*0b00*/  FFMA R6, -R3, R4, R0 ;  /* 0x0000000403067223 */ /* 0x001fc80000000100 */
[----:B------:R-:W-:Y:S01]  /*0b10*/  FFMA R4, R5, R6, R4 ;  /* 0x0000000605047223 */ /* 0x000fe20000000004 */
[----:B--2---:R-:W-:Y:S06]  /*0b20*/  @!P0 BRA `(.L_x_8) ;  /* 0x00000000000c8947 */ /* 0x004fec0003800000 */
[----:B------:R-:W-:-:S07]  /*0b30*/  MOV R4, 0xb50 ;  /* 0x00000b5000047802 */ /* 0x000fce0000000f00 */
[----:B-1----:R-:W-:Y:S05]  /*0b40*/  CALL.REL.NOINC `($__internal_0_$__cuda_sm3x_div_rn_noftz_f32_slowpath) ;  /* 0x0000000800e87944 */ /* 0x002fea0003c00000 */
[----:B------:R-:W-:-:S07]  /*0b50*/  MOV R4, R0 ;  /* 0x0000000000047202 */ /* 0x000fce0000000f00 */
.L_x_8:
[----:B------:R-:W0:Y:S02]  /*0b60*/  LDCU UR5, c[0x0][0x3a8] ;  /* 0x00007500ff0577ac */ /* 0x000e240008000800 */
[----:B0-----:R-:W-:Y:S01]  /*0b70*/  FADD R3, R4, UR5 ;  /* 0x0000000504037e21 */ /* 0x001fe20008000000 */
[----:B------:R-:W-:Y:S06]  /*0b80*/  @P2 EXIT ;  /* 0x000000000000294d */ /* 0x000fec0003800000 */
[----:B------:R-:W0:Y:S01]  /*0b90*/  LDCU UR7, c[0x0][0x360] ;  /* 0x00006c00ff0777ac */ /* 0x000e220008000800 */
[----:B------:R-:W-:Y:S01]  /*0ba0*/  BSSY.RECONVERGENT B0, `(.L_x_9) ;  /* 0x0000040000007945 */ /* 0x000fe20003800200 */
[----:B0-----:R-:W0:Y:S01]  /*0bb0*/  I2F.U32.RP R8, UR7 ;  /* 0x0000000700087d06 */ /* 0x001e220008209000 */
[----:B------:R-:W-:Y:S02]  /*0bc0*/  IADD3 R0, PT, PT, R9, UR7, RZ ;  /* 0x0000000709007c10 */ /* 0x000fe4000fffe0ff */
[----:B------:R-:W-:Y:S02]  /*0bd0*/  ISETP.NE.U32.AND P3, PT, RZ, UR7, PT ;  /* 0x00000007ff007c0c */ /* 0x000fe4000bf65070 */
[C---:B------:R-:W-:Y:S02]  /*0be0*/  ISETP.GE.U32.AND P0, PT, R0.reuse, UR4, PT ;  /* 0x0000000400007c0c */ /* 0x040fe4000bf06070 */
[----:B-1----:R-:W-:Y:S02]  /*0bf0*/  VIMNMX.U32 R7, PT, PT, R0, UR4, !PT ;  /* 0x0000000400077c48 */ /* 0x002fe4000ffe0000 */
[----:B------:R-:W-:-:S02]  /*0c00*/  SEL R6, RZ, 0x1, P0 ;  /* 0x00000001ff067807 */ /* 0x000fc40000000000 */
[----:B------:R-:W-:Y:S02]  /*0c10*/  FSETP.GEU.AND P0, PT, |R3|, 1.175494350822287508e-38, PT ;  /* 0x008000000300780b */ /* 0x000fe40003f0e200 */
[----:B------:R-:W-:Y:S01]  /*0c20*/  IADD3 R7, PT, PT, R7, -R0, -R6 ;  /* 0x8000000007077210 */ /* 0x000fe20007ffe806 */
[----:B0-----:R-:W0:Y:S10]  /*0c30*/  MUFU.RCP R8, R8 ;  /* 0x0000000800087308 */ /* 0x001e340000001000 */
[----:B------:R-:W-:Y:S01]  /*0c40*/  @!P0 FMUL R3, R3, 16777216 ;  /* 0x4b80000003038820 */ /* 0x000fe20000400000 */
[----:B0-----:R-:W-:-:S04]  /*0c50*/  VIADD R4, R8, 0xffffffe ;  /* 0x0ffffffe08047836 */ /* 0x001fc80000000000 */
[----:B------:R0:W1:Y:S02]  /*0c60*/  F2I.FTZ.U32.TRUNC.NTZ R5, R4 ;  /* 0x0000000400057305 */ /* 0x000064000021f000 */
[----:B0-----:R-:W-:Y:S01]  /*0c70*/  IMAD.MOV.U32 R4, RZ, RZ, RZ ;  /* 0x000000ffff047224 */ /* 0x001fe200078e00ff */
[----:B-1----:R-:W-:-:S05]  /*0c80*/  IADD3 R11, PT, PT, RZ, -R5, RZ ;  /* 0x80000005ff0b7210 */ /* 0x002fca0007ffe0ff */
[----:B------:R-:W-:-:S04]  /*0c90*/  IMAD R11, R11, UR7, RZ ;  /* 0x000000070b0b7c24 */ /* 0x000fc8000f8e02ff */
[----:B------:R-:W-:-:S06]  /*0ca0*/  IMAD.HI.U32 R8, R5, R11, R4 ;  /* 0x0000000b05087227 */ /* 0x000fcc00078e0004 */
[----:B------:R-:W-:-:S05]  /*0cb0*/  IMAD.HI.U32 R5, R8, R7, RZ ;  /* 0x0000000708057227 */ /* 0x000fca00078e00ff */
[----:B------:R-:W-:-:S05]  /*0cc0*/  IADD3 R0, PT, PT, -R5, RZ, RZ ;  /* 0x000000ff05007210 */ /* 0x000fca0007ffe1ff */
[----:B------:R-:W-:Y:S02]  /*0cd0*/  IMAD R7, R0, UR7, R7 ;  /* 0x0000000700077c24 */ /* 0x000fe4000f8e0207 */
[----:B------:R-:W0:Y:S03]  /*0ce0*/  MUFU.RSQ R0, R3 ;  /* 0x0000000300007308 */ /* 0x000e260000001400 */
[----:B------:R-:W-:-:S13]  /*0cf0*/  ISETP.GE.U32.AND P1, PT, R7, UR7, PT ;  /* 0x0000000707007c0c */ /* 0x000fda000bf26070 */
[----:B------:R-:W-:Y:S01]  /*0d00*/  @P1 IADD3 R7, PT, PT, R7, -UR7, RZ ;  /* 0x8000000707071c10 */ /* 0x000fe2000fffe0ff */
[----:B------:R-:W-:Y:S02]  /*0d10*/  @P1 VIADD R5, R5, 0x1 ;  /* 0x0000000105051836 */ /* 0x000fe40000000000 */
[----:B0-----:R-:W-:Y:S01]  /*0d20*/  @!P0 FMUL R0, R0, 4096 ;  /* 0x4580000000008820 */ /* 0x001fe20000400000 */
[----:B------:R-:W-:-:S13]  /*0d30*/  ISETP.GE.U32.AND P2, PT, R7, UR7, PT ;  /* 0x0000000707007c0c */ /* 0x000fda000bf46070 */
[----:B------:R-:W-:Y:S02]  /*0d40*/  @P2 IADD3 R5, PT, PT, R5, 0x1, RZ ;  /* 0x0000000105052810 */ /* 0x000fe40007ffe0ff */
[----:B------:R-:W-:-:S04]  /*0d50*/  @!P3 LOP3.LUT R5, RZ, UR7, RZ, 0x33, !PT ;  /* 0x00000007ff05bc12 */ /* 0x000fc8000f8e33ff */
[----:B------:R-:W-:Y:S01]  /*0d60*/  IADD3 R7, PT, PT, R6, R5, RZ ;  /* 0x0000000506077210 */ /* 0x000fe20007ffe0ff */
[----:B------:R-:W-:-:S03]  /*0d70*/  IMAD R6, R2, UR4, RZ ;  /* 0x0000000402067c24 */ /* 0x000fc6000f8e02ff */
[C---:B------:R-:W-:Y:S02]  /*0d80*/  LOP3.LUT R4, R7.reuse, 0x3, RZ, 0xc0, !PT ;  /* 0x0000000307047812 */ /* 0x040fe400078ec0ff */
[----:B------:R-:W-:Y:S02]  /*0d90*/  ISETP.GE.U32.AND P2, PT, R7, 0x3, PT ;  /* 0x000000030700780c */ /* 0x000fe40003f46070 */
[----:B------:R-:W-:-:S13]  /*0da0*/  ISETP.NE.AND P1, PT, R4, 0x3, PT ;  /* 0x000000030400780c */ /* 0x000fda0003f25270 */
[----:B------:R-:W-:Y:S05]  /*0db0*/  @!P1 BRA `(.L_x_10) ;  /* 0x0000000000789947 */ /* 0x000fea0003800000 */
[----:B------:R-:W0:Y:S01]  /*0dc0*/  LDC.64 R4, c[0x0][0x390] ;  /* 0x0000e400ff047b82 */ /* 0x000e220000000a00 */
[----:B------:R-:W-:Y:S01]  /*0dd0*/  VIADD R7, R7, 0x1 ;  /* 0x0000000107077836 */ /* 0x000fe20000000000 */
[----:B------:R-:W-:-:S04]  /*0de0*/  LEA R12, R9, UR6, 0x2 ;  /* 0x00000006090c7c11 */ /* 0x000fc8000f8e10ff */
[----:B------:R-:W-:Y:S02]  /*0df0*/  LOP3.LUT R8, R7, 0x3, RZ, 0xc0, !PT ;  /* 0x0000000307087812 */ /* 0x000fe400078ec0ff */
[----:B------:R-:W1:Y:S01]  /*0e00*/  LDC.64 R2, c[0x0][0x398] ;  /* 0x0000e600ff027b82 */ /* 0x000e620000000a00 */
[C---:B------:R-:W-:Y:S01]  /*0e10*/  IADD3 R7, PT, PT, R9.reuse, R6, RZ ;  /* 0x0000000609077210 */ /* 0x040fe20007ffe0ff */
[----:B0-----:R-:W-:-:S04]  /*0e20*/  IMAD.WIDE.U32 R4, R9, 0x4, R4 ;  /* 0x0000000409047825 */ /* 0x001fc800078e0004 */
[C---:B------:R-:W-:Y:S01]  /*0e30*/  IMAD R9, R8.reuse, UR7, R9 ;  /* 0x0000000708097c24 */ /* 0x040fe2000f8e0209 */
[----:B------:R-:W-:-:S07]  /*0e40*/  IADD3 R8, PT, PT, -R8, RZ, RZ ;  /* 0x000000ff08087210 */ /* 0x000fce0007ffe1ff */
.L_x_11:
[----:B------:R0:W2:Y:S01]  /*0e50*/  LDG.E.CONSTANT R11, desc[UR8][R4.64] ;  /* 0x00000008040b7981 */ /* 0x0000a2000c1e9900 */
[----:B------:R-:W0:Y:S01]  /*0e60*/  LDC R17, c[0x0][0x360] ;  /* 0x0000d800ff117b82 */ /* 0x000e220000000800 */
[----:B------:R-:W-:Y:S02]  /*0e70*/  VIADD R8, R8, 0x1 ;  /* 0x0000000108087836 */ /* 0x000fe40000000000 */
[----:B------:R-:W3:Y:S03]  /*0e80*/  LDS R10, [R12] ;  /* 0x000000000c0a7984 */ /* 0x000ee60000000800 */
[----:B------:R-:W-:Y:S01]  /*0e90*/  ISETP.NE.AND P0, PT, R8, RZ, PT ;  /* 0x000000ff0800720c */ /* 0x000fe20003f05270 */
[----:B0-----:R-:W-:-:S04]  /*0ea0*/  IMAD.WIDE.U32 R4, R17, 0x4, R4 ;  /* 0x0000000411047825 */ /* 0x001fc800078e0004 */
[--C-:B---3--:R-:W-:Y:S02]  /*0eb0*/  HADD2.F32 R13, -RZ, R10.reuse.H0_H0 ;  /* 0x2000000aff0d7230 */ /* 0x108fe40000004100 */
[----:B------:R-:W-:-:S03]  /*0ec0*/  HADD2.F32 R15, -RZ, R10.H1_H1 ;  /* 0x3000000aff0f7230 */ /* 0x000fc60000004100 */
[C---:B------:R-:W-:Y:S02]  /*0ed0*/  FMUL R13, R0.reuse, R13 ;  /* 0x0000000d000d7220 */ /* 0x040fe40000400000 */
[----:B------:R-:W-:Y:S01]  /*0ee0*/  FMUL R15, R0, R15 ;  /* 0x0000000f000f7220 */ /* 0x000fe20000400000 */
[--C-:B--2---:R-:W-:Y:S02]  /*0ef0*/  HADD2.F32 R10, -RZ, R11.reuse.H0_H0 ;  /* 0x2000000bff0a7230 */ /* 0x104fe40000004100 */
[----:B------:R-:W-:-:S03]  /*0f00*/  HADD2.F32 R14, -RZ, R11.H1_H1 ;  /* 0x3000000bff0e7230 */ /* 0x000fc60000004100 */
[----:B------:R-:W-:Y:S01]  /*0f10*/  FMUL R13, R13, R10 ;  /* 0x0000000a0d0d7220 */ /* 0x000fe20000400000 */
[----:B-1----:R-:W-:-:S04]  /*0f20*/  IMAD.WIDE R10, R7, 0x4, R2 ;  /* 0x00000004070a7825 */ /* 0x002fc800078e0202 */
[----:B------:R-:W-:Y:S01]  /*0f30*/  FMUL R14, R15, R14 ;  /* 0x0000000e0f0e7220 */ /* 0x000fe20000400000 */
[----:B------:R-:W-:Y:S01]  /*0f40*/  IADD3 R7, PT, PT, R7, UR7, RZ ;  /* 0x0000000707077c10 */ /* 0x000fe2000fffe0ff */
[----:B------:R-:W0:Y:S03]  /*0f50*/  LDC R15, c[0x0][0x360] ;  /* 0x0000d800ff0f7b82 */ /* 0x000e260000000800 */
[----:B------:R-:W-:-:S05]  /*0f60*/  F2FP.F16.F32.PACK_AB R13, R14, R13 ;  /* 0x0000000d0e0d723e */ /* 0x000fca00000000ff */
[----:B------:R2:W-:Y:S01]  /*0f70*/  STG.E desc[UR8][R10.64], R13 ;  /* 0x0000000d0a007986 */ /* 0x0005e2000c101908 */
[----:B0-----:R-:W-:Y:S01]  /*0f80*/  LEA R12, R15, R12, 0x2 ;  /* 0x0000000c0f0c7211 */ /* 0x001fe200078e10ff */
[----:B--2---:R-:W-:Y:S06]  /*0f90*/  @P0 BRA `(.L_x_11) ;  /* 0xfffffffc00ac0947 */ /* 0x004fec000383ffff */
.L_x_10:
[----:B------:R-:W-:Y:S05]  /*0fa0*/  BSYNC.RECONVERGENT B0 ;  /* 0x0000000000007941 */ /* 0x000fea0003800200 */
.L_x_9:
[----:B------:R-:W-:Y:S05]  /*0fb0*/  @!P2 EXIT ;  /* 0x000000000000a94d */ /* 0x000fea0003800000 */
[----:B------:R-:W0:Y:S01]  /*0fc0*/  LDC R8, c[0x0][0x360] ;  /* 0x0000d800ff087b82 */ /* 0x000e220000000800 */
[C---:B------:R-:W-:Y:S01]  /*0fd0*/  IMAD.IADD R19, R9.reuse, 0x1, R6 ;  /* 0x0000000109137824 */ /* 0x040fe200078e0206 */
[C---:B------:R-:W-:Y:S01]  /*0fe0*/  IADD3 R21, PT, PT, R9.reuse, UR7, RZ ;  /* 0x0000000709157c10 */ /* 0x040fe2000fffe0ff */
[----:B------:R-:W-:Y:S01]  /*0ff0*/  USHF.L.U32 UR5, UR7, 0x2, URZ ;  /* 0x0000000207057899 */ /* 0x000fe200080006ff */
[----:B------:R-:W-:-:S04]  /*1000*/  LEA R17, R9, UR6, 0x2 ;  /* 0x0000000609117c11 */ /* 0x000fc8000f8e10ff */
[----:B------:R-:W1:Y:S08]  /*1010*/  LDC.64 R2, c[0x0][0x390] ;  /* 0x0000e400ff027b82 */ /* 0x000e700000000a00 */
[----:B------:R-:W2:Y:S01]  /*1020*/  LDC.64 R4, c[0x0][0x398] ;  /* 0x0000e600ff047b82 */ /* 0x000ea20000000a00 */
[C---:B0-----:R-:W-:Y:S01]  /*1030*/  LEA R15, R8.reuse, R9, 0x1 ;  /* 0x00000009080f7211 */ /* 0x041fe200078e08ff */
[----:B------:R-:W-:-:S07]  /*1040*/  IMAD R23, R8, 0x3, R9 ;  /* 0x0000000308177824 */ /* 0x000fce00078e0209 */
.L_x_12:
[--C-:B01----:R-:W-:Y:S01]  /*1050*/  IMAD.WIDE.U32 R10, R9, 0x4, R2.reuse ;  /* 0x00000004090a7825 */ /* 0x103fe200078e0002 */
[----:B------:R-:W0:Y:S04]  /*1060*/  LDS R20, [R17] ;  /* 0x0000000011147984 */ /* 0x000e280000000800 */
[----:B------:R0:W3:Y:S01]  /*1070*/  LDG.E.CONSTANT R6, desc[UR8][R10.64] ;  /* 0x000000080a067981 */ /* 0x0000e2000c1e9900 */
[----:B------:R-:W-:-:S03]  /*1080*/  IMAD.WIDE.U32 R24, R21, 0x4, R2 ;  /* 0x0000000415187825 */ /* 0x000fc600078e0002 */
[----:B------:R1:W4:Y:S01]  /*1090*/  LDS R18, [R17+UR5] ;  /* 0x0000000511127984 */ /* 0x0003220008000800 */
[----:B------:R-:W-:-:S03]  /*10a0*/  IMAD.WIDE.U32 R26, R15, 0x4, R2 ;  /* 0x000000040f1a7825 */ /* 0x000fc600078e0002 */
[----:B------:R5:W2:Y:S01]  /*10b0*/  LDG.E.CONSTANT R7, desc[UR8][R24.64] ;  /* 0x0000000818077981 */ /* 0x000aa2000c1e9900 */
[----:B------:R-:W-:-:S03]  /*10c0*/  IMAD.WIDE.U32 R28, R23, 0x4, R2 ;  /* 0x00000004171c7825 */ /* 0x000fc600078e0002 */
[----:B------:R-:W2:Y:S04]  /*10d0*/  LDG.E.CONSTANT R13, desc[UR8][R26.64] ;  /* 0x000000081a0d7981 */ /* 0x000ea8000c1e9900 */
[----:B------:R4:W2:Y:S01]  /*10e0*/  LDG.E.CONSTANT R12, desc[UR8][R28.64] ;  /* 0x000000081c0c7981 */ /* 0x0008a2000c1e9900 */
[C-C-:B------:R-:W-:Y:S01]  /*10f0*/  IMAD R14, R8.reuse, 0x8, R17.reuse ;  /* 0x00000008080e7824 */ /* 0x140fe200078e0211 */
[--C-:B------:R-:W-:Y:S01]  /*1100*/  IADD3 R9, PT, PT, R9, UR7, R8.reuse ;  /* 0x0000000709097c10 */ /* 0x100fe2000fffe008 */
[----:B------:R-:W-:Y:S01]  /*1110*/  IMAD R16, R8, 0xc, R17 ;  /* 0x0000000c08107824 */ /* 0x000fe200078e0211 */
[----:B------:R-:W-:Y:S01]  /*1120*/  IADD3 R15, PT, PT, R15, UR5, RZ ;  /* 0x000000050f0f7c10 */ /* 0x000fe2000fffe0ff */
[----:B------:R-:W-:Y:S01]  /*1130*/  VIADD R21, R21, UR5 ;  /* 0x0000000515157c36 */ /* 0x000fe20008000000 */
[----:B------:R-:W-:Y:S01]  /*1140*/  IADD3 R9, PT, PT, R9, UR7, R8 ;  /* 0x0000000709097c10 */ /* 0x000fe2000fffe008 */
[----:B------:R-:W4:Y:S01]  /*1150*/  LDS R14, [R14] ;  /* 0x000000000e0e7984 */ /* 0x000f220000000800 */
[----:B------:R-:W-:-:S02]  /*1160*/  IADD3 R23, PT, PT, R23, UR5, RZ ;  /* 0x0000000517177c10 */ /* 0x000fc4000fffe0ff */
[----:B-1----:R-:W-:Y:S01]  /*1170*/  LEA R17, R8, R17, 0x4 ;  /* 0x0000001108117211 */ /* 0x002fe200078e20ff */
[----:B------:R-:W1:Y:S01]  /*1180*/  LDS R16, [R16] ;  /* 0x0000000010107984 */ /* 0x000e620000000800 */
[--C-:B0-----:R-:W-:Y:S02]  /*1190*/  HADD2.F32 R11, -RZ, R20.reuse.H0_H0 ;  /* 0x20000014ff0b7230 */ /* 0x101fe40000004100 */
[----:B-----5:R-:W-:-:S03]  /*11a0*/  HADD2.F32 R25, -RZ, R20.H1_H1 ;  /* 0x30000014ff197230 */ /* 0x020fc60000004100 */
[C---:B------:R-:W-:Y:S02]  /*11b0*/  FMUL R11, R0.reuse, R11 ;  /* 0x0000000b000b7220 */ /* 0x040fe40000400000 */
[----:B------:R-:W-:Y:S01]  /*11c0*/  FMUL R25, R0, R25 ;  /* 0x0000001900197220 */ /* 0x000fe20000400000 */
[--C-:B----4-:R-:W-:Y:S02]  /*11d0*/  HADD2.F32 R29, -RZ, R18.reuse.H0_H0 ;  /* 0x20000012ff1d7230 */ /* 0x110fe40000004100 */
[----:B------:R-:W-:-:S03]  /*11e0*/  HADD2.F32 R20, -RZ, R18.H1_H1 ;  /* 0x30000012ff147230 */ /* 0x000fc60000004100 */
[C---:B------:R-:W-:Y:S02]  /*11f0*/  FMUL R29, R0.reuse, R29 ;  /* 0x0000001d001d7220 */ /* 0x040fe40000400000 */
[----:B------:R-:W-:Y:S01]  /*1200*/  FMUL R20, R0, R20 ;  /* 0x0000001400147220 */ /* 0x000fe20000400000 */
[----:B------:R-:W-:-:S05]  /*1210*/  HADD2.F32 R22, -RZ, R14.H0_H0 ;  /* 0x2000000eff167230 */ /* 0x000fca0000004100 */
[----:B------:R-:W-:Y:S01]  /*1220*/  FMUL R22, R0, R22 ;  /* 0x0000001600167220 */ /* 0x000fe20000400000 */
[--C-:B---3--:R-:W-:Y:S02]  /*1230*/  HADD2.F32 R10, -RZ, R6.reuse.H0_H0 ;  /* 0x20000006ff0a7230 */ /* 0x108fe40000004100 */
[----:B------:R-:W-:-:S03]  /*1240*/  HADD2.F32 R6, -RZ, R6.H1_H1 ;  /* 0x30000006ff067230 */ /* 0x000fc60000004100 */
[----:B------:R-:W-:Y:S02]  /*1250*/  FMUL R10, R11, R10 ;  /* 0x0000000a0b0a7220 */ /* 0x000fe40000400000 */
[----:B------:R-:W-:Y:S01]  /*1260*/  FMUL R25, R25, R6 ;  /* 0x0000000619197220 */ /* 0x000fe20000400000 */
[----:B--2---:R-:W-:-:S04]  /*1270*/  HADD2.F32 R18, -RZ, R7.H0_H0 ;  /* 0x20000007ff127230 */ /* 0x004fc80000004100 */
[----:B------:R-:W-:Y:S01]  /*1280*/  F2FP.F16.F32.PACK_AB R27, R25, R10 ;  /* 0x0000000a191b723e */ /* 0x000fe200000000ff */
[----:B------:R-:W-:-:S04]  /*1290*/  IMAD.WIDE R10, R19, 0x4, R4 ;  /* 0x00000004130a7825 */ /* 0x000fc800078e0204 */
[----:B------:R-:W-:Y:S01]  /*12a0*/  FMUL R18, R29, R18 ;  /* 0x000000121d127220 */ /* 0x000fe20000400000 */
[----:B------:R-:W-:Y:S01]  /*12b0*/  IADD3 R19, PT, PT, R19, UR5, RZ ;  /* 0x0000000513137c10 */ /* 0x000fe2000fffe0ff */
[----:B-1----:R-:W-:Y:S01]  /*12c0*/  HADD2.F32 R29, -RZ, R16.H0_H0 ;  /* 0x20000010ff1d7230 */ /* 0x002fe20000004100 */
[----:B------:R0:W-:Y:S01]  /*12d0*/  STG.E desc[UR8][R10.64], R27 ;  /* 0x0000001b0a007986 */ /* 0x0001e2000c101908 */
[----:B------:R-:W-:Y:S01]  /*12e0*/  IADD3 R6, P0, PT, R10, UR5, RZ ;  /* 0x000000050a067c10 */ /* 0x000fe2000ff1e0ff */
[----:B------:R-:W-:Y:S02]  /*12f0*/  HADD2.F32 R25, -RZ, R7.H1_H1 ;  /* 0x30000007ff197230 */ /* 0x000fe40000004100 */
[--C-:B------:R-:W-:Y:S01]  /*1300*/  HADD2.F32 R24, -RZ, R13.reuse.H0_H0 ;  /* 0x2000000dff187230 */ /* 0x100fe20000004100 */
[----:B------:R-:W-:Y:S01]  /*1310*/  IADD3.X R7, PT, PT, RZ, R11, RZ, P0, !PT ;  /* 0x0000000bff077210 */ /* 0x000fe200007fe4ff */
[----:B------:R-:W-:Y:S02]  /*1320*/  HADD2.F32 R13, -RZ, R13.H1_H1 ;  /* 0x3000000dff0d7230 */ /* 0x000fe40000004100 */
[----:B------:R-:W-:Y:S01]  /*1330*/  FMUL R25, R20, R25 ;  /* 0x0000001914197220 */ /* 0x000fe20000400000 */
[----:B------:R-:W-:Y:S01]  /*1340*/  FMUL R20, R22, R24 ;  /* 0x0000001816147220 */ /* 0x000fe20000400000 */
[----:B0-----:R-:W-:-:S03]  /*1350*/  HADD2.F32 R27, -RZ, R14.H1_H1 ;  /* 0x3000000eff1b7230 */ /* 0x001fc60000004100 */
[----:B------:R-:W-:Y:S01]  /*1360*/  F2FP.F16.F32.PACK_AB R25, R25, R18 ;  /* 0x000000121919723e */ /* 0x000fe200000000ff */
[----:B------:R-:W-:Y:S02]  /*1370*/  HADD2.F32 R10, -RZ, R16.H1_H1 ;  /* 0x30000010ff0a7230 */ /* 0x000fe40000004100 */
[C---:B------:R-:W-:Y:S01]  /*1380*/  FMUL R16, R0.reuse, R29 ;  /* 0x0000001d00107220 */ /* 0x040fe20000400000 */
[--C-:B------:R-:W-:Y:S02]  /*1390*/  HADD2.F32 R11, -RZ, R12.reuse.H0_H0 ;  /* 0x2000000cff0b7230 */ /* 0x100fe40000004100 */
[C---:B------:R-:W-:Y:S01]  /*13a0*/  FMUL R14, R0.reuse, R27 ;  /* 0x0000001b000e7220 */ /* 0x040fe20000400000 */
[----:B------:R-:W-:Y:S02]  /*13b0*/  HADD2.F32 R12, -RZ, R12.H1_H1 ;  /* 0x3000000cff0c7230 */ /* 0x000fe40000004100 */
[----:B------:R-:W-:Y:S01]  /*13c0*/  FMUL R27, R0, R10 ;  /* 0x0000000a001b7220 */ /* 0x000fe20000400000 */
[----:B------:R-:W-:Y:S01]  /*13d0*/  IADD3 R10, P0, PT, R6, UR5, RZ ;  /* 0x00000005060a7c10 */ /* 0x000fe2000ff1e0ff */
[----:B------:R-:W-:Y:S01]  /*13e0*/  FMUL R16, R16, R11 ;  /* 0x0000000b10107220 */ /* 0x000fe20000400000 */
[----:B------:R-:W-:Y:S01]  /*13f0*/  FMUL R13, R14, R13 ;  /* 0x0000000d0e0d7220 */ /* 0x000fe20000400000 */
[----:B------:R-:W-:Y:S01]  /*1400*/  FMUL R29, R27, R12 ;  /* 0x0000000c1b1d7220 */ /* 0x000fe20000400000 */
[----:B------:R-:W-:Y:S01]  /*1410*/  IADD3.X R11, PT, PT, RZ, R7, RZ, P0, !PT ;  /* 0x00000007ff0b7210 */ /* 0x000fe200007fe4ff */
[----:B------:R0:W-:Y:S01]  /*1420*/  STG.E desc[UR8][R6.64], R25 ;  /* 0x0000001906007986 */ /* 0x0001e2000c101908 */
[----:B------:R-:W-:-:S02]  /*1430*/  IADD3 R12, P0, PT, R10, UR5, RZ ;  /* 0x000000050a0c7c10 */ /* 0x000fc4000ff1e0ff */
[----:B------:R-:W-:Y:S02]  /*1440*/  F2FP.F16.F32.PACK_AB R27, R13, R20 ;  /* 0x000000140d1b723e */ /* 0x000fe400000000ff */
[----:B------:R-:W-:Y:S01]  /*1450*/  F2FP.F16.F32.PACK_AB R29, R29, R16 ;  /* 0x000000101d1d723e */ /* 0x000fe200000000ff */
[----:B------:R-:W-:Y:S01]  /*1460*/  IMAD.X R13, RZ, RZ, R11, P0 ;  /* 0x000000ffff0d7224 */ /* 0x000fe200000e060b */
[----:B------:R-:W-:Y:S01]  /*1470*/  ISETP.GE.AND P0, PT, R9, UR4, PT ;  /* 0x0000000409007c0c */ /* 0x000fe2000bf06270 */
[----:B------:R0:W-:Y:S04]  /*1480*/  STG.E desc[UR8][R10.64], R27 ;  /* 0x0000001b0a007986 */ /* 0x0001e8000c101908 */
[----:B------:R0:W-:Y:S08]  /*1490*/  STG.E desc[UR8][R12.64], R29 ;  /* 0x0000001d0c007986 */ /* 0x0001f0000c101908 */
[----:B------:R-:W-:Y:S05]  /*14a0*/  @!P0 BRA `(.L_x_12) ;  /* 0xfffffff800e88947 */ /* 0x000fea000383ffff */
[----:B------:R-:W-:Y:S05]  /*14b0*/  EXIT ;  /* 0x000000000000794d */ /* 0x000fea0003800000 */
.L_x_7:
[----:B------:R-:W-:Y:S01]  /*14c0*/  IMAD.MOV.U32 R11, RZ, RZ, 0x10 ;  /* 0x00000010ff0b7424 */ /* 0x000fe200078e00ff */
[----:B------:R-:W-:Y:S02]  /*14d0*/  MOV R13, 0x1f ;  /* 0x0000001f000d7802 */ /* 0x000fe40000000f00 */
[----:B------:R-:W-:-:S07]  /*14e0*/  MOV R8, 0xffffffff ;  /* 0xffffffff00087802 */ /* 0x000fce0000000f00 */
[----:B01----:R-:W-:Y:S05]  /*14f0*/  WARPSYNC.COLLECTIVE R8, `(.L_x_13) ;  /* 0x0000000008087348 */ /* 0x003fea0003c00000 */
[----:B-1----:R1:W2:Y:S02]  /*1500*/  SHFL.BFLY P1, R7, R0, R11, R13 ;  /* 0x0c00000b00077389 */ /* 0x0022a4000002000d */
[----:B012---:R-:W-:Y:S05]  /*1510*/  ENDCOLLECTIVE ;  /* 0x000000000000791b */ /* 0x007fea0003800000 */
.L_x_13:
[----:B------:R-:W-:Y:S01]  /*1520*/  MOV R11, 0x8 ;  /* 0x00000008000b7802 */ /* 0x000fe20000000f00 */
[----:B------:R-:W-:-:S04]  /*1530*/  IMAD.MOV.U32 R3, RZ, RZ, R7 ;  /* 0x000000ffff037224 */ /* 0x000fc800078e0007 */
[----:B------:R-:W-:-:S05]  /*1540*/  FADD R3, R3, R0 ;  /* 0x0000000003037221 */ /* 0x000fca0000000000 */
[----:B------:R-:W-:-:S07]  /*1550*/  MOV R0, R3 ;  /* 0x0000000300007202 */ /* 0x000fce0000000f00 */
[----:B------:R-:W-:Y:S05]  /*1560*/  WARPSYNC.COLLECTIVE R8, `(.L_x_14) ;  /* 0x0000000008087348 */ /* 0x000fea0003c00000 */
[----:B------:R0:W1:Y:S02]  /*1570*/  SHFL.BFLY P1, R7, R0, R11, R13 ;  /* 0x0c00000b00077389 */ /* 0x000064000002000d */
[----:B01----:R-:W-:Y:S05]  /*1580*/  ENDCOLLECTIVE ;  /* 0x000000000000791b */ /* 0x003fea0003800000 */
.L_x_14:
[----:B------:R-:W-:Y:S01]  /*1590*/  MOV R11, 0x4 ;  /* 0x00000004000b7802 */ /* 0x000fe20000000f00 */
[----:B------:R-:W-:-:S04]  /*15a0*/  IMAD.MOV.U32 R4, RZ, RZ, R7 ;  /* 0x000000ffff047224 */ /* 0x000fc800078e0007 */
[----:B------:R-:W-:-:S05]  /*15b0*/  FADD R4, R3, R4 ;  /* 0x0000000403047221 */ /* 0x000fca0000000000 */
[----:B------:R-:W-:-:S07]  /*15c0*/  MOV R0, R4 ;  /* 0x0000000400007202 */ /* 0x000fce0000000f00 */
[----:B------:R-:W-:Y:S05]  /*15d0*/  WARPSYNC.COLLECTIVE R8, `(.L_x_15) ;  /* 0x0000000008087348 */ /* 0x000fea0003c00000 */
[----:B------:R0:W1:Y:S02]  /*15e0*/  SHFL.BFLY P1, R7, R0, R11, R13 ;  /* 0x0c00000b00077389 */ /* 0x000064000002000d */
[----:B01----:R-:W-:Y:S05]  /*15f0*/  ENDCOLLECTIVE ;  /* 0x000000000000791b */ /* 0x003fea0003800000 */
.L_x_15:
[----:B------:R-:W-:Y:S01]  /*1600*/  MOV R11, 0x2 ;  /* 0x00000002000b7802 */ /* 0x000fe20000000f00 */
[----:B------:R-:W-:-:S04]  /*1610*/  IMAD.MOV.U32 R5, RZ, RZ, R7 ;  /* 0x000000ffff057224 */ /* 0x000fc800078e0007 */
[----:B------:R-:W-:-:S05]  /*1620*/  FADD R5, R4, R5 ;  /* 0x0000000504057221 */ /* 0x000fca0000000000 */
[----:B------:R-:W-:-:S07]  /*1630*/  MOV R0, R5 ;  /* 0x0000000500007202 */ /* 0x000fce0000000f00 */
[----:B------:R-:W-:Y:S05]  /*1640*/  WARPSYNC.COLLECTIVE R8, `(.L_x_16) ;  /* 0x0000000008087348 */ /* 0x000fea0003c00000 */
[----:B------:R0:W1:Y:S02]  /*1650*/  SHFL.BFLY P1, R7, R0, R11, R13 ;  /* 0x0c00000b00077389 */ /* 0x000064000002000d */
[----:B01----:R-:W-:Y:S05]  /*1660*/  ENDCOLLECTIVE ;  /* 0x000000000000791b */ /* 0x003fea0003800000 */
.L_x_16:
[----:B------:R-:W-:Y:S01]  /*1670*/  MOV R11, 0x1 ;  /* 0x00000001000b7802 */ /* 0x000fe20000000f00 */
[----:B------:R-:W-:-:S04]  /*1680*/  IMAD.MOV.U32 R6, RZ, RZ, R7 ;  /* 0x000000ffff067224 */ /* 0x000fc800078e0007 */
[----:B------:R-:W-:-:S05]  /*1690*/  FADD R6, R5, R6 ;  /* 0x0000000605067221 */ /* 0x000fca0000000000 */
[----:B------:R-:W-:-:S07]  /*16a0*/  MOV R0, R6 ;  /* 0x0000000600007202 */ /* 0x000fce0000000f00 */
[----:B------:R-:W-:Y:S05]  /*16b0*/  WARPSYNC.COLLECTIVE R8, `(.L_x_17) ;  /* 0x0000000008087348 */ /* 0x000fea0003c00000 */
[----:B------:R0:W1:Y:S02]  /*16c0*/  SHFL.BFLY P1, R7, R0, R11, R13 ;  /* 0x0c00000b00077389 */ /* 0x000064000002000d */
[----:B01----:R-:W-:Y:S05]  /*16d0*/  ENDCOLLECTIVE ;  /* 0x000000000000791b */ /* 0x003fea0003800000 */
.L_x_17:
[----:B------:R-:W-:Y:S05]  /*16e0*/  BRA `(.L_x_18) ;  /* 0xfffffff000d47947 */ /* 0x000fea000383ffff */
        .weak           $__internal_0_$__cuda_sm3x_div_rn_noftz_f32_slowpath
        .type           $__internal_0_$__cuda_sm3x_div_rn_noftz_f32_slowpath,@function
        .size           $__internal_0_$__cuda_sm3x_div_rn_noftz_f32_slowpath,(.L_x_28 - $__internal_0_$__cuda_sm3x_div_rn_noftz_f32_slowpath)
$__internal_0_$__cuda_sm3x_div_rn_noftz_f32_slowpath:
[--C-:B------:R-:W-:Y:S01]  /*16f0*/  SHF.R.U32.HI R6, RZ, 0x17, R3.reuse ;  /* 0x00000017ff067819 */ /* 0x100fe20000011603 */
[----:B------:R-:W-:Y:S01]  /*1700*/  IMAD.MOV.U32 R8, RZ, RZ, R3 ;  /* 0x000000ffff087224 */ /* 0x000fe200078e0003 */
[----:B------:R-:W-:Y:S02]  /*1710*/  SHF.R.U32.HI R5, RZ, 0x17, R0 ;  /* 0x00000017ff057819 */ /* 0x000fe40000011600 */
[----:B------:R-:W-:Y:S02]  /*1720*/  LOP3.LUT R6, R6, 0xff, RZ, 0xc0, !PT ;  /* 0x000000ff06067812 */ /* 0x000fe400078ec0ff */
[----:B------:R-:W-:Y:S02]  /*1730*/  LOP3.LUT R5, R5, 0xff, RZ, 0xc0, !PT ;  /* 0x000000ff05057812 */ /* 0x000fe400078ec0ff */
[----:B------:R-:W-:Y:S01]  /*1740*/  MOV R7, R0 ;  /* 0x0000000000077202 */ /* 0x000fe20000000f00 */
[----:B------:R-:W-:Y:S01]  /*1750*/  VIADD R12, R6, 0xffffffff ;  /* 0xffffffff060c7836 */ /* 0x000fe20000000000 */
[----:B------:R-:W-:-:S04]  /*1760*/  IADD3 R11, PT, PT, R5, -0x1, RZ ;  /* 0xffffffff050b7810 */ /* 0x000fc80007ffe0ff */
[----:B------:R-:W-:-:S04]  /*1770*/  ISETP.GT.U32.AND P0, PT, R12, 0xfd, PT ;  /* 0x000000fd0c00780c */ /* 0x000fc80003f04070 */
[----:B------:R-:W-:-:S13]  /*1780*/  ISETP.GT.U32.OR P0, PT, R11, 0xfd, P0 ;  /* 0x000000fd0b00780c */ /* 0x000fda0000704470 */
[----:B------:R-:W-:Y:S01]  /*1790*/  @!P0 MOV R10, RZ ;  /* 0x000000ff000a8202 */ /* 0x000fe20000000f00 */
[----:B------:R-:W-:Y:S06]  /*17a0*/  @!P0 BRA `(.L_x_19) ;  /* 0x00000000005c8947 */ /* 0x000fec0003800000 */
[----:B------:R-:W-:Y:S02]  /*17b0*/  FSETP.GTU.FTZ.AND P0, PT, |R0|, +INF , PT ;  /* 0x7f8000000000780b */ /* 0x000fe40003f1c200 */
[----:B------:R-:W-:-:S04]  /*17c0*/  FSETP.GTU.FTZ.AND P1, PT, |R3|, +INF , PT ;  /* 0x7f8000000300780b */ /* 0x000fc80003f3c200 */
[----:B------:R-:W-:-:S13]  /*17d0*/  PLOP3.LUT P0, PT, P0, P1, PT, 0xf8, 0x8f ;  /* 0x00000000008f781c */ /* 0x000fda0000703f70 */
[----:B------:R-:W-:Y:S05]  /*17e0*/  @P0 BRA `(.L_x_20) ;  /* 0x0000000400440947 */ /* 0x000fea0003800000 */
[----:B------:R-:W-:-:S13]  /*17f0*/  LOP3.LUT P0, RZ, R8, 0x7fffffff, R7, 0xc8, !PT ;  /* 0x7fffffff08ff7812 */ /* 0x000fda000780c807 */
[----:B------:R-:W-:Y:S05]  /*1800*/  @!P0 BRA `(.L_x_21) ;  /* 0x0000000400348947 */ /* 0x000fea0003800000 */
[C---:B------:R-:W-:Y:S02]  /*1810*/  FSETP.NEU.FTZ.AND P3, PT, |R0|.reuse, +INF , PT ;  /* 0x7f8000000000780b */ /* 0x040fe40003f7d200 */
[----:B------:R-:W-:Y:S02]  /*1820*/  FSETP.NEU.FTZ.AND P1, PT, |R3|, +INF , PT ;  /* 0x7f8000000300780b */ /* 0x000fe40003f3d200 */
[----:B------:R-:W-:-:S11]  /*1830*/  FSETP.NEU.FTZ.AND P0, PT, |R0|, +INF , PT ;  /* 0x7f8000000000780b */ /* 0x000fd60003f1d200 */
[----:B------:R-:W-:Y:S05]  /*1840*/  @!P1 BRA !P3, `(.L_x_21) ;  /* 0x0000000400249947 */ /* 0x000fea0005800000 */
[----:B------:R-:W-:-:S04]  /*1850*/  LOP3.LUT P3, RZ, R7, 0x7fffffff, RZ, 0xc0, !PT ;  /* 0x7fffffff07ff7812 */ /* 0x000fc8000786c0ff */
[----:B------:R-:W-:-:S13]  /*1860*/  PLOP3.LUT P1, PT, P1, P3, PT, 0x2f, 0xf2 ;  /* 0x0000000000f2781c */ /* 0x000fda0000f26577 */
[----:B------:R-:W-:Y:S05]  /*1870*/  @P1 BRA `(.L_x_22) ;  /* 0x0000000400101947 */ /* 0x000fea0003800000 */
[----:B------:R-:W-:-:S04]  /*1880*/  LOP3.LUT P1, RZ, R8, 0x7fffffff, RZ, 0xc0, !PT ;  /* 0x7fffffff08ff7812 */ /* 0x000fc8000782c0ff */
[----:B------:R-:W-:-:S13]  /*1890*/  PLOP3.LUT P0, PT, P0, P1, PT, 0x2f, 0xf2 ;  /* 0x0000000000f2781c */ /* 0x000fda0000702577 */
[----:B------:R-:W-:Y:S05]  /*18a0*/  @P0 BRA `(.L_x_23) ;  /* 0x0000000000f80947 */ /* 0x000fea0003800000 */
[----:B------:R-:W-:Y:S02]  /*18b0*/  ISETP.GE.AND P0, PT, R11, RZ, PT ;  /* 0x000000ff0b00720c */ /* 0x000fe40003f06270 */
[----:B------:R-:W-:-:S11]  /*18c0*/  ISETP.GE.AND P1, PT, R12, RZ, PT ;  /* 0x000000ff0c00720c */ /* 0x000fd60003f26270 */
[----:B------:R-:W-:Y:S01]  /*18d0*/  @P0 MOV R10, RZ ;  /* 0x000000ff000a0202 */ /* 0x000fe20000000f00 */
[----:B------:R-:W-:Y:S02]  /*18e0*/  @!P0 IMAD.MOV.U32 R10, RZ, RZ, -0x40 ;  /* 0xffffffc0ff0a8424 */ /* 0x000fe400078e00ff */
[----:B------:R-:W-:Y:S01]  /*18f0*/  @!P0 FFMA R7, R0, 1.84467440737095516160e+19, RZ ;  /* 0x5f80000000078823 */ /* 0x000fe200000000ff */
[----:B------:R-:W-:Y:S02]  /*1900*/  @!P1 FFMA R8, R3, 1.84467440737095516160e+19, RZ ;  /* 0x5f80000003089823 */ /* 0x000fe400000000ff */
[----:B------:R-:W-:-:S07]  /*1910*/  @!P1 IADD3 R10, PT, PT, R10, 0x40, RZ ;  /* 0x000000400a0a9810 */ /* 0x000fce0007ffe0ff */
.L_x_19:
[----:B------:R-:W-:Y:S01]  /*1920*/  LEA R3, R6, 0xc0800000, 0x17 ;  /* 0xc080000006037811 */ /* 0x000fe200078eb8ff */
[----:B------:R-:W-:-:S03]  /*1930*/  VIADD R5, R5, 0xffffff81 ;  /* 0xffffff8105057836 */ /* 0x000fc60000000000 */
[----:B------:R-:W-:Y:S01]  /*1940*/  IADD3 R3, PT, PT, -R3, R8, RZ ;  /* 0x0000000803037210 */ /* 0x000fe20007ffe1ff */
[C---:B------:R-:W-:Y:S01]  /*1950*/  IMAD R0, R5.reuse, -0x800000, R7 ;  /* 0xff80000005007824 */ /* 0x040fe200078e0207 */
[----:B------:R-:W-:Y:S02]  /*1960*/  IADD3 R5, PT, PT, R5, 0x7f, -R6 ;  /* 0x0000007f05057810 */ /* 0x000fe40007ffe806 */
[----:B------:R-:W0:Y:S01]  /*1970*/  MUFU.RCP R8, R3 ;  /* 0x0000000300087308 */ /* 0x000e220000001000 */
[----:B------:R-:W-:Y:S01]  /*1980*/  FADD.FTZ R11, -R3, -RZ ;  /* 0x800000ff030b7221 */ /* 0x000fe20000010100 */
[----:B------:R-:W-:-:S03]  /*1990*/  IADD3 R5, PT, PT, R5, R10, RZ ;  /* 0x0000000a05057210 */ /* 0x000fc60007ffe0ff */
[----:B0-----:R-:W-:-:S04]  /*19a0*/  FFMA R13, R8, R11, 1 ;  /* 0x3f800000080d7423 */ /* 0x001fc8000000000b */
[----:B------:R-:W-:-:S04]  /*19b0*/  FFMA R12, R8, R13, R8 ;  /* 0x0000000d080c7223 */ /* 0x000fc80000000008 */
[----:B------:R-:W-:-:S04]  /*19c0*/  FFMA R7, R0, R12, RZ ;  /* 0x0000000c00077223 */ /* 0x000fc800000000ff */
[----:B------:R-:W-:-:S04]  /*19d0*/  FFMA R8, R11, R7, R0 ;  /* 0x000000070b087223 */ /* 0x000fc80000000000 */
[----:B------:R-:W-:-:S04]  /*19e0*/  FFMA R7, R12, R8, R7 ;  /* 0x000000080c077223 */ /* 0x000fc80000000007 */
[----:B------:R-:W-:-:S04]  /*19f0*/  FFMA R8, R11, R7, R0 ;  /* 0x000000070b087223 */ /* 0x000fc80000000000 */
[----:B------:R-:W-:-:S05]  /*1a00*/  FFMA R0, R12, R8, R7 ;  /* 0x000000080c007223 */ /* 0x000fca0000000007 */
[----:B------:R-:W-:-:S04]  /*1a10*/  SHF.R.U32.HI R3, RZ, 0x17, R0 ;  /* 0x00000017ff037819 */ /* 0x000fc80000011600 */
[----:B------:R-:W-:-:S04]  /*1a20*/  LOP3.LUT R3, R3, 0xff, RZ, 0xc0, !PT ;  /* 0x000000ff03037812 */ /* 0x000fc800078ec0ff */
[----:B------:R-:W-:-:S05]  /*1a30*/  IADD3 R10, PT, PT, R3, R5, RZ ;  /* 0x00000005030a7210 */ /* 0x000fca0007ffe0ff */
[----:B------:R-:W-:-:S05]  /*1a40*/  VIADD R3, R10, 0xffffffff ;  /* 0xffffffff0a037836 */ /* 0x000fca0000000000 */
[----:B------:R-:W-:-:S13]  /*1a50*/  ISETP.GE.U32.AND P0, PT, R3, 0xfe, PT ;  /* 0x000000fe0300780c */ /* 0x000fda0003f06070 */
[----:B------:R-:W-:Y:S05]  /*1a60*/  @!P0 BRA `(.L_x_24) ;  /* 0x0000000000808947 */ /* 0x000fea0003800000 */
[----:B------:R-:W-:-:S13]  /*1a70*/  ISETP.GT.AND P0, PT, R10, 0xfe, PT ;  /* 0x000000fe0a00780c */ /* 0x000fda0003f04270 */
[----:B------:R-:W-:Y:S05]  /*1a80*/  @P0 BRA `(.L_x_25) ;  /* 0x00000000006c0947 */ /* 0x000fea0003800000 */
[----:B------:R-:W-:-:S13]  /*1a90*/  ISETP.GE.AND P0, PT, R10, 0x1, PT ;  /* 0x000000010a00780c */ /* 0x000fda0003f06270 */
[----:B------:R-:W-:Y:S05]  /*1aa0*/  @P0 BRA `(.L_x_26) ;  /* 0x0000000000980947 */ /* 0x000fea0003800000 */
[----:B------:R-:W-:Y:S02]  /*1ab0*/  ISETP.GE.AND P0, PT, R10, -0x18, PT ;  /* 0xffffffe80a00780c */ /* 0x000fe40003f06270 */
[----:B------:R-:W-:-:S11]  /*1ac0*/  LOP3.LUT R0, R0, 0x80000000, RZ, 0xc0, !PT ;  /* 0x8000000000007812 */ /* 0x000fd600078ec0ff */
[----:B------:R-:W-:Y:S05]  /*1ad0*/  @!P0 BRA `(.L_x_26) ;  /* 0x00000000008c8947 */ /* 0x000fea0003800000 */
[CCC-:B------:R-:W-:Y:S01]  /*1ae0*/  FFMA.RZ R3, R12.reuse, R8.reuse, R7.reuse ;  /* 0x000000080c037223 */ /* 0x1c0fe2000000c007 */
[-CC-:B------:R-:W-:Y:S01]  /*1af0*/  FFMA.RM R6, R12, R8.reuse, R7.reuse ;  /* 0x000000080c067223 */ /* 0x180fe20000004007 */
[C---:B------:R-:W-:Y:S02]  /*1b00*/  ISETP.NE.AND P3, PT, R10.reuse, RZ, PT ;  /* 0x000000ff0a00720c */ /* 0x040fe40003f65270 */
[----:B------:R-:W-:Y:S02]  /*1b10*/  ISETP.NE.AND P1, PT, R10, RZ, PT ;  /* 0x000000ff0a00720c */ /* 0x000fe40003f25270 */
[----:B------:R-:W-:Y:S01]  /*1b20*/  LOP3.LUT R5, R3, 0x7fffff, RZ, 0xc0, !PT ;  /* 0x007fffff03057812 */ /* 0x000fe200078ec0ff */
[----:B------:R-:W-:Y:S01]  /*1b30*/  FFMA.RP R3, R12, R8, R7 ;  /* 0x000000080c037223 */ /* 0x000fe20000008007 */
[----:B------:R-:W-:Y:S02]  /*1b40*/  IADD3 R8, PT, PT, R10, 0x20, RZ ;  /* 0x000000200a087810 */ /* 0x000fe40007ffe0ff */
[----:B------:R-:W-:-:S02]  /*1b50*/  LOP3.LUT R5, R5, 0x800000, RZ, 0xfc, !PT ;  /* 0x0080000005057812 */ /* 0x000fc400078efcff */
[----:B------:R-:W-:Y:S02]  /*1b60*/  IADD3 R7, PT, PT, -R10, RZ, RZ ;  /* 0x000000ff0a077210 */ /* 0x000fe40007ffe1ff */
[----:B------:R-:W-:Y:S02]  /*1b70*/  SHF.L.U32 R8, R5, R8, RZ ;  /* 0x0000000805087219 */ /* 0x000fe400000006ff */
[----:B------:R-:W-:Y:S02]  /*1b80*/  FSETP.NEU.FTZ.AND P0, PT, R3, R6, PT ;  /* 0x000000060300720b */ /* 0x000fe40003f1d000 */
[----:B------:R-:W-:Y:S02]  /*1b90*/  SEL R6, R7, RZ, P3 ;  /* 0x000000ff07067207 */ /* 0x000fe40001800000 */
[----:B------:R-:W-:Y:S02]  /*1ba0*/  ISETP.NE.AND P1, PT, R8, RZ, P1 ;  /* 0x000000ff0800720c */ /* 0x000fe40000f25270 */
[----:B------:R-:W-:-:S02]  /*1bb0*/  SHF.R.U32.HI R6, RZ, R6, R5 ;  /* 0x00000006ff067219 */ /* 0x000fc40000011605 */
[----:B------:R-:W-:Y:S02]  /*1bc0*/  PLOP3.LUT P0, PT, P0, P1, PT, 0xf8, 0x8f ;  /* 0x00000000008f781c */ /* 0x000fe40000703f70 */
[----:B------:R-:W-:Y:S02]  /*1bd0*/  SHF.R.U32.HI R8, RZ, 0x1, R6 ;  /* 0x00000001ff087819 */ /* 0x000fe40000011606 */
[----:B------:R-:W-:-:S04]  /*1be0*/  SEL R3, RZ, 0x1, !P0 ;  /* 0x00000001ff037807 */ /* 0x000fc80004000000 */
[----:B------:R-:W-:-:S04]  /*1bf0*/  LOP3.LUT R3, R3, 0x1, R8, 0xf8, !PT ;  /* 0x0000000103037812 */ /* 0x000fc800078ef808 */
[----:B------:R-:W-:-:S05]  /*1c00*/  LOP3.LUT R3, R3, R6, RZ, 0xc0, !PT ;  /* 0x0000000603037212 */ /* 0x000fca00078ec0ff */
[----:B------:R-:W-:-:S05]  /*1c10*/  IMAD.IADD R3, R8, 0x1, R3 ;  /* 0x0000000108037824 */ /* 0x000fca00078e0203 */
[----:B------:R-:W-:Y:S01]  /*1c20*/  LOP3.LUT R0, R3, R0, RZ, 0xfc, !PT ;  /* 0x0000000003007212 */ /* 0x000fe200078efcff */
[----:B------:R-:W-:Y:S06]  /*1c30*/  BRA `(.L_x_26) ;  /* 0x0000000000347947 */ /* 0x000fec0003800000 */
.L_x_25:
[----:B------:R-:W-:-:S04]  /*1c40*/  LOP3.LUT R0, R0, 0x80000000, RZ, 0xc0, !PT ;  /* 0x8000000000007812 */ /* 0x000fc800078ec0ff */
[----:B------:R-:W-:Y:S01]  /*1c50*/  LOP3.LUT R0, R0, 0x7f800000, RZ, 0xfc, !PT ;  /* 0x7f80000000007812 */ /* 0x000fe200078efcff */
[----:B------:R-:W-:Y:S06]  /*1c60*/  BRA `(.L_x_26) ;  /* 0x0000000000287947 */ /* 0x000fec0003800000 */
.L_x_24:
[----:B------:R-:W-:Y:S01]  /*1c70*/  LEA R0, R5, R0, 0x17 ;  /* 0x0000000005007211 */ /* 0x000fe200078eb8ff */
[----:B------:R-:W-:Y:S06]  /*1c80*/  BRA `(.L_x_26) ;  /* 0x0000000000207947 */ /* 0x000fec0003800000 */
.L_x_23:
[----:B------:R-:W-:-:S04]  /*1c90*/  LOP3.LUT R0, R8, 0x80000000, R7, 0x48, !PT ;  /* 0x8000000008007812 */ /* 0x000fc800078e4807 */
[----:B------:R-:W-:Y:S01]  /*1ca0*/  LOP3.LUT R0, R0, 0x7f800000, RZ, 0xfc, !PT ;  /* 0x7f80000000007812 */ /* 0x000fe200078efcff */
[----:B------:R-:W-:Y:S06]  /*1cb0*/  BRA `(.L_x_26) ;  /* 0x0000000000147947 */ /* 0x000fec0003800000 */
.L_x_22:
[----:B------:R-:W-:Y:S01]  /*1cc0*/  LOP3.LUT R0, R8, 0x80000000, R7, 0x48, !PT ;  /* 0x8000000008007812 */ /* 0x000fe200078e4807 */
[----:B------:R-:W-:Y:S06]  /*1cd0*/  BRA `(.L_x_26) ;  /* 0x00000000000c7947 */ /* 0x000fec0003800000 */
.L_x_21:
[----:B------:R-:W0:Y:S01]  /*1ce0*/  MUFU.RSQ R0, -QNAN ;  /* 0xffc0000000007908 */ /* 0x000e220000001400 */
[----:B------:R-:W-:Y:S05]  /*1cf0*/  BRA `(.L_x_26) ;  /* 0x0000000000047947 */ /* 0x000fea0003800000 */
.L_x_20:
[----:B------:R-:W-:-:S07]  /*1d00*/  FADD.FTZ R0, R0, R3 ;  /* 0x0000000300007221 */ /* 0x000fce0000010000 */
.L_x_26:
[----:B------:R-:W-:-:S04]  /*1d10*/  HFMA2 R5, -RZ, RZ, 0, 0 ;  /* 0x00000000ff057431 */ /* 0x000fc800000001ff */
[----:B0-----:R-:W-:Y:S05]  /*1d20*/  RET.REL.NODEC R4 `(_Z26embed_rmsnorm_naive_kernelPKiPK7__half2S3_PS1_iif) ;  /* 0xffffffe004b47950 */ /* 0x001fea0003c3ffff */
.L_x_27:
[----:B------:R-:W-:-:S00]  /*1d30*/  BRA `(.L_x_27) ;  /* 0xfffffffc00fc7947 */ /* 0x000fc0000383ffff */
[----:B------:R-:W-:-:S00]  /*1d40*/  NOP ;  /* 0x0000000000007918 */ /* 0x000fc00000000000 */
        /* <DEDUP_REMOVED lines=11> */
.L_x_28:


//--------------------- .nv.shared._Z26embed_rmsnorm_naive_kernelPKiPK7__half2S3_PS1_iif --------------------------
	.section	.nv.shared._Z26embed_rmsnorm_naive_kernelPKiPK7__half2S3_PS1_iif,"aw",@nobits
	.sectionflags	@""
	.align	16
	.zero		1024


//--------------------- .nv.shared.reserved.0     --------------------------
	.section	.nv.shared.reserved.0,"aw",@nobits
	.weak		__nv_reservedSMEM_offset_0_alias
	.size		__nv_reservedSMEM_offset_0_alias, 0, 64
	.other		__nv_reservedSMEM_offset_0_alias,@"STO_CUDA_RESERVED_SHARED STV_DEFAULT"
__nv_reservedSMEM_offset_0_alias:
	.zero		0
	.zero		64


//--------------------- .nv.constant0._Z26embed_rmsnorm_naive_kernelPKiPK7__half2S3_PS1_iif --------------------------
	.section	.nv.constant0._Z26embed_rmsnorm_naive_kernelPKiPK7__half2S3_PS1_iif,"a",@progbits
	.sectionflags	@""
	.align	4
.nv.constant0._Z26embed_rmsnorm_naive_kernelPKiPK7__half2S3_PS1_iif:
	.zero		940


//--------------------- SYMBOLS --------------------------

	.type		.nv.reservedSmem.offset0,@object
	.size		.nv.reservedSmem.offset0,0x4
	.type		.nv.reservedSmem.cap,@object
	.size		.nv.reservedSmem.cap,0x4
